//
// Generated by NVIDIA NVVM Compiler
//
// Compiler Build ID: CL-36424714
// Cuda compilation tools, release 13.0, V13.0.88
// Based on NVVM 20.0.0
//

.version 9.0
.target sm_100
.address_size 64

	// .globl	generate_vertices

.visible .entry generate_vertices(
	.param .u64 .ptr .align 1 generate_vertices_param_0,
	.param .u64 .ptr .align 1 generate_vertices_param_1,
	.param .u64 .ptr .align 1 generate_vertices_param_2,
	.param .u64 .ptr .align 1 generate_vertices_param_3,
	.param .u32 generate_vertices_param_4,
	.param .u32 generate_vertices_param_5,
	.param .f32 generate_vertices_param_6
)
{
	.reg .pred 	%p<5>;
	.reg .b32 	%r<20>;
	.reg .b32 	%f<17>;
	.reg .b64 	%rd<17>;

	ld.param.u64 	%rd4, [generate_vertices_param_0];
	ld.param.u64 	%rd5, [generate_vertices_param_1];
	ld.param.u64 	%rd6, [generate_vertices_param_2];
	ld.param.u64 	%rd7, [generate_vertices_param_3];
	ld.param.u32 	%r4, [generate_vertices_param_4];
	ld.param.u32 	%r6, [generate_vertices_param_5];
	ld.param.f32 	%f1, [generate_vertices_param_6];
	cvta.to.global.u64 	%rd1, %rd7;
	mov.u32 	%r7, %ctaid.x;
	mov.u32 	%r8, %ntid.x;
	mov.u32 	%r9, %tid.x;
	mad.lo.s32 	%r1, %r7, %r8, %r9;
	mov.u32 	%r10, %ctaid.y;
	mov.u32 	%r11, %ntid.y;
	mov.u32 	%r12, %tid.y;
	mad.lo.s32 	%r13, %r10, %r11, %r12;
	setp.ge.s32 	%p1, %r1, %r4;
	setp.ge.s32 	%p2, %r13, %r6;
	or.pred  	%p3, %p1, %p2;
	@%p3 bra 	$L__BB0_4;
	cvta.to.global.u64 	%rd8, %rd6;
	cvta.to.global.u64 	%rd9, %rd5;
	cvta.to.global.u64 	%rd10, %rd4;
	mad.lo.s32 	%r3, %r4, %r13, %r1;
	mul.wide.s32 	%rd11, %r3, 4;
	add.s64 	%rd2, %rd10, %rd11;
	add.s64 	%rd3, %rd9, %rd11;
	add.s64 	%rd12, %rd8, %rd11;
	ld.global.f32 	%f2, [%rd12];
	setp.leu.f32 	%p4, %f2, 0f3F000000;
	@%p4 bra 	$L__BB0_3;
	ld.global.f32 	%f3, [%rd3];
	ld.global.f32 	%f4, [%rd2];
	cvt.rn.f32.s32 	%f5, %r1;
	sub.f32 	%f6, %f4, %f5;
	cvt.rn.f32.u32 	%f7, %r13;
	sub.f32 	%f8, %f3, %f7;
	mul.f32 	%f9, %f6, %f6;
	fma.rn.f32 	%f10, %f8, %f8, %f9;
	sqrt.rn.f32 	%f11, %f10;
	mul.f32 	%f12, %f1, %f11;
	mul.wide.s32 	%rd15, %r3, 32;
	add.s64 	%rd16, %rd1, %rd15;
	st.global.f32 	[%rd16], %f5;
	st.global.f32 	[%rd16+4], %f7;
	st.global.f32 	[%rd16+8], %f12;
	mov.b32 	%r16, 0;
	st.global.u32 	[%rd16+12], %r16;
	st.global.u32 	[%rd16+16], %r16;
	mov.b32 	%r17, 1065353216;
	st.global.u32 	[%rd16+20], %r17;
	add.s32 	%r18, %r4, -1;
	cvt.rn.f32.s32 	%f13, %r18;
	div.rn.f32 	%f14, %f5, %f13;
	st.global.f32 	[%rd16+24], %f14;
	add.s32 	%r19, %r6, -1;
	cvt.rn.f32.u32 	%f15, %r19;
	div.rn.f32 	%f16, %f7, %f15;
	st.global.f32 	[%rd16+28], %f16;
	bra.uni 	$L__BB0_4;
$L__BB0_3:
	mul.wide.s32 	%rd13, %r3, 32;
	add.s64 	%rd14, %rd1, %rd13;
	mov.b32 	%r14, 0;
	st.global.u32 	[%rd14], %r14;
	st.global.u32 	[%rd14+4], %r14;
	mov.b32 	%r15, -915135504;
	st.global.u32 	[%rd14+8], %r15;
	st.global.u32 	[%rd14+12], %r14;
	st.global.u32 	[%rd14+16], %r14;
	st.global.u32 	[%rd14+20], %r14;
	st.global.u32 	[%rd14+24], %r14;
	st.global.u32 	[%rd14+28], %r14;
$L__BB0_4:
	ret;

}
	// .globl	generate_normals
.visible .entry generate_normals(
	.param .u64 .ptr .align 1 generate_normals_param_0,
	.param .u64 .ptr .align 1 generate_normals_param_1,
	.param .u64 .ptr .align 1 generate_normals_param_2,
	.param .u32 generate_normals_param_3,
	.param .u32 generate_normals_param_4
)
{
	.reg .pred 	%p<6>;
	.reg .b32 	%r<12>;
	.reg .b32 	%f<40>;
	.reg .b64 	%rd<22>;

	ld.param.u64 	%rd8, [generate_normals_param_0];
	ld.param.u64 	%rd7, [generate_normals_param_1];
	ld.param.u64 	%rd9, [generate_normals_param_2];
	ld.param.u32 	%r3, [generate_normals_param_4];
	cvta.to.global.u64 	%rd1, %rd9;
	cvta.to.global.u64 	%rd2, %rd8;
	mov.u32 	%r4, %ctaid.x;
	mov.u32 	%r5, %ntid.x;
	mov.u32 	%r6, %tid.x;
	mad.lo.s32 	%r1, %r4, %r5, %r6;
	setp.ge.s32 	%p1, %r1, %r3;
	@%p1 bra 	$L__BB1_8;
	cvta.to.global.u64 	%rd10, %rd7;
	mul.wide.s32 	%rd11, %r1, 12;
	add.s64 	%rd3, %rd10, %rd11;
	ld.global.u32 	%r7, [%rd3];
	mul.wide.s32 	%rd12, %r7, 32;
	add.s64 	%rd13, %rd2, %rd12;
	add.s64 	%rd4, %rd13, 8;
	ld.global.f32 	%f1, [%rd13+8];
	setp.lt.f32 	%p2, %f1, 0fC97423E0;
	@%p2 bra 	$L__BB1_4;
	ld.global.u32 	%r2, [%rd3+8];
	ld.global.u32 	%r8, [%rd3+4];
	mul.wide.s32 	%rd14, %r8, 32;
	add.s64 	%rd15, %rd2, %rd14;
	add.s64 	%rd5, %rd15, 8;
	ld.global.f32 	%f2, [%rd15+8];
	setp.lt.f32 	%p3, %f2, 0fC97423E0;
	@%p3 bra 	$L__BB1_4;
	mul.wide.s32 	%rd16, %r2, 32;
	add.s64 	%rd17, %rd2, %rd16;
	add.s64 	%rd6, %rd17, 8;
	ld.global.f32 	%f3, [%rd17+8];
	setp.geu.f32 	%p4, %f3, 0fC97423E0;
	@%p4 bra 	$L__BB1_5;
$L__BB1_4:
	mul.lo.s32 	%r10, %r1, 3;
	mul.wide.s32 	%rd20, %r10, 4;
	add.s64 	%rd21, %rd1, %rd20;
	mov.b32 	%r11, 0;
	st.global.u32 	[%rd21], %r11;
	st.global.u32 	[%rd21+4], %r11;
	st.global.u32 	[%rd21+8], %r11;
	bra.uni 	$L__BB1_8;
$L__BB1_5:
	ld.global.f32 	%f16, [%rd4+-8];
	ld.global.f32 	%f17, [%rd4+-4];
	ld.global.f32 	%f18, [%rd5+-8];
	ld.global.f32 	%f19, [%rd5+-4];
	ld.global.f32 	%f20, [%rd6+-8];
	ld.global.f32 	%f21, [%rd6+-4];
	sub.f32 	%f22, %f18, %f16;
	sub.f32 	%f23, %f19, %f17;
	sub.f32 	%f24, %f2, %f1;
	sub.f32 	%f25, %f20, %f16;
	sub.f32 	%f26, %f21, %f17;
	sub.f32 	%f27, %f3, %f1;
	mul.f32 	%f28, %f23, %f27;
	mul.f32 	%f29, %f24, %f26;
	sub.f32 	%f4, %f28, %f29;
	mul.f32 	%f30, %f24, %f25;
	mul.f32 	%f31, %f22, %f27;
	sub.f32 	%f5, %f30, %f31;
	mul.f32 	%f32, %f22, %f26;
	mul.f32 	%f33, %f23, %f25;
	sub.f32 	%f6, %f32, %f33;
	mul.f32 	%f34, %f5, %f5;
	fma.rn.f32 	%f35, %f4, %f4, %f34;
	fma.rn.f32 	%f36, %f6, %f6, %f35;
	sqrt.rn.f32 	%f7, %f36;
	setp.leu.f32 	%p5, %f7, 0f358637BD;
	mov.f32 	%f39, 0f3F800000;
	mov.f32 	%f37, 0f00000000;
	mov.f32 	%f38, %f37;
	@%p5 bra 	$L__BB1_7;
	div.rn.f32 	%f37, %f4, %f7;
	div.rn.f32 	%f38, %f5, %f7;
	div.rn.f32 	%f39, %f6, %f7;
$L__BB1_7:
	mul.lo.s32 	%r9, %r1, 3;
	mul.wide.s32 	%rd18, %r9, 4;
	add.s64 	%rd19, %rd1, %rd18;
	st.global.f32 	[%rd19], %f37;
	st.global.f32 	[%rd19+4], %f38;
	st.global.f32 	[%rd19+8], %f39;
$L__BB1_8:
	ret;

}
	// .globl	apply_texture_coordinates
.visible .entry apply_texture_coordinates(
	.param .u64 .ptr .align 1 apply_texture_coordinates_param_0,
	.param .u64 .ptr .align 1 apply_texture_coordinates_param_1,
	.param .u32 apply_texture_coordinates_param_2,
	.param .u32 apply_texture_coordinates_param_3,
	.param .u32 apply_texture_coordinates_param_4
)
{
	.reg .pred 	%p<13>;
	.reg .b32 	%r<14>;
	.reg .b32 	%f<11>;
	.reg .b64 	%rd<12>;

	ld.param.u64 	%rd4, [apply_texture_coordinates_param_0];
	ld.param.u64 	%rd5, [apply_texture_coordinates_param_1];
	ld.param.u32 	%r6, [apply_texture_coordinates_param_2];
	ld.param.u32 	%r4, [apply_texture_coordinates_param_3];
	ld.param.u32 	%r5, [apply_texture_coordinates_param_4];
	mov.u32 	%r7, %ctaid.x;
	mov.u32 	%r8, %ntid.x;
	mov.u32 	%r9, %tid.x;
	mad.lo.s32 	%r1, %r7, %r8, %r9;
	setp.ge.s32 	%p1, %r1, %r6;
	@%p1 bra 	$L__BB2_5;
	cvta.to.global.u64 	%rd6, %rd4;
	mul.wide.s32 	%rd7, %r1, 32;
	add.s64 	%rd1, %rd6, %rd7;
	ld.global.f32 	%f1, [%rd1+8];
	setp.lt.f32 	%p2, %f1, 0fC97423E0;
	@%p2 bra 	$L__BB2_5;
	ld.global.f32 	%f2, [%rd1+4];
	ld.global.f32 	%f3, [%rd1];
	cvt.rzi.s32.f32 	%r2, %f3;
	cvt.rzi.s32.f32 	%r3, %f2;
	setp.gt.s32 	%p3, %r2, -1;
	setp.lt.s32 	%p4, %r2, %r4;
	and.pred  	%p5, %p3, %p4;
	setp.gt.s32 	%p6, %r3, -1;
	setp.lt.s32 	%p7, %r3, %r5;
	and.pred  	%p8, %p6, %p7;
	and.pred  	%p10, %p5, %p8;
	not.pred 	%p11, %p10;
	@%p11 bra 	$L__BB2_5;
	mad.lo.s32 	%r10, %r3, %r4, %r2;
	cvta.to.global.u64 	%rd8, %rd5;
	mul.wide.s32 	%rd9, %r10, 4;
	add.s64 	%rd2, %rd8, %rd9;
	mul.lo.s32 	%r11, %r5, %r4;
	mul.wide.s32 	%rd10, %r11, 4;
	add.s64 	%rd3, %rd2, %rd10;
	add.s64 	%rd11, %rd3, %rd10;
	ld.global.f32 	%f4, [%rd11];
	setp.leu.f32 	%p12, %f4, 0f3F000000;
	@%p12 bra 	$L__BB2_5;
	ld.global.f32 	%f5, [%rd3];
	ld.global.f32 	%f6, [%rd2];
	add.s32 	%r12, %r4, -1;
	cvt.rn.f32.s32 	%f7, %r12;
	div.rn.f32 	%f8, %f6, %f7;
	add.s32 	%r13, %r5, -1;
	cvt.rn.f32.s32 	%f9, %r13;
	div.rn.f32 	%f10, %f5, %f9;
	st.global.f32 	[%rd1+24], %f8;
	st.global.f32 	[%rd1+28], %f10;
$L__BB2_5:
	ret;

}


// ===== COMPILED SASS (sm_100) =====

	.target	sm_100

	.elftype	@"ET_EXEC"


//--------------------- .note.nv.tkinfo           --------------------------
	.section	.note.nv.tkinfo,"",@"SHT_NOTE"
	.sectionflags	@"SHF_NOTE_NV_TKINFO"
	.tkinfo
        /*0018*/ 	.word	0x00000002
        /*0030*/ 	.string	""
        /*0030*/ 	.string	"ptxas"
        /*0030*/ 	.string	"Cuda compilation tools, release 13.0, V13.0.88"
        /*0030*/ 	.string	"Build cuda_13.0.r13.0/compiler.36424714_0"
        /*0030*/ 	.string	"-arch sm_100 -m 64 "



//--------------------- .note.nv.cuinfo           --------------------------
	.section	.note.nv.cuinfo,"",@"SHT_NOTE"
	.sectionflags	@"SHF_NOTE_NV_CUINFO"
        /*0018*/ 	.short	0x0002
        /*001a*/ 	.short	0x0064
        /*001c*/ 	.short	0x0082
	.zero		2


//--------------------- .nv.info                  --------------------------
	.section	.nv.info,"",@"SHT_CUDA_INFO"
	.align	4


	//----- nvinfo : EIATTR_REGCOUNT
	.align		4
        /*0000*/ 	.byte	0x04, 0x2f
        /*0002*/ 	.short	(.L_1 - .L_0)
	.align		4
.L_0:
        /*0004*/ 	.word	index@(generate_vertices)
        /*0008*/ 	.word	0x00000011


	//----- nvinfo : EIATTR_FRAME_SIZE
	.align		4
.L_1:
        /*000c*/ 	.byte	0x04, 0x11
        /*000e*/ 	.short	(.L_3 - .L_2)
	.align		4
.L_2:
        /*0010*/ 	.word	index@($__internal_4_$__cuda_sm3x_div_rn_noftz_f32_slowpath)
        /*0014*/ 	.word	0x00000000


	//----- nvinfo : EIATTR_FRAME_SIZE
	.align		4
.L_3:
        /*0018*/ 	.byte	0x04, 0x11
        /*001a*/ 	.short	(.L_5 - .L_4)
	.align		4
.L_4:
        /*001c*/ 	.word	index@($__internal_3_$__cuda_sm20_sqrt_rn_f32_slowpath)
        /*0020*/ 	.word	0x00000000


	//----- nvinfo : EIATTR_FRAME_SIZE
	.align		4
.L_5:
        /*0024*/ 	.byte	0x04, 0x11
        /*0026*/ 	.short	(.L_7 - .L_6)
	.align		4
.L_6:
        /*0028*/ 	.word	index@(generate_vertices)
        /*002c*/ 	.word	0x00000000


	//----- nvinfo : EIATTR_REGCOUNT
	.align		4
.L_7:
        /*0030*/ 	.byte	0x04, 0x2f
        /*0032*/ 	.short	(.L_9 - .L_8)
	.align		4
.L_8:
        /*0034*/ 	.word	index@(generate_normals)
        /*0038*/ 	.word	0x00000018


	//----- nvinfo : EIATTR_FRAME_SIZE
	.align		4
.L_9:
        /*003c*/ 	.byte	0x04, 0x11
        /*003e*/ 	.short	(.L_11 - .L_10)
	.align		4
.L_10:
        /*0040*/ 	.word	index@($__internal_2_$__cuda_sm3x_div_rn_noftz_f32_slowpath)
        /*0044*/ 	.word	0x00000000


	//----- nvinfo : EIATTR_FRAME_SIZE
	.align		4
.L_11:
        /*0048*/ 	.byte	0x04, 0x11
        /*004a*/ 	.short	(.L_13 - .L_12)
	.align		4
.L_12:
        /*004c*/ 	.word	index@($__internal_1_$__cuda_sm20_sqrt_rn_f32_slowpath)
        /*0050*/ 	.word	0x00000000


	//----- nvinfo : EIATTR_FRAME_SIZE
	.align		4
.L_13:
        /*0054*/ 	.byte	0x04, 0x11
        /*0056*/ 	.short	(.L_15 - .L_14)
	.align		4
.L_14:
        /*0058*/ 	.word	index@(generate_normals)
        /*005c*/ 	.word	0x00000000


	//----- nvinfo : EIATTR_REGCOUNT
	.align		4
.L_15:
        /*0060*/ 	.byte	0x04, 0x2f
        /*0062*/ 	.short	(.L_17 - .L_16)
	.align		4
.L_16:
        /*0064*/ 	.word	index@(apply_texture_coordinates)
        /*0068*/ 	.word	0x00000013


	//----- nvinfo : EIATTR_FRAME_SIZE
	.align		4
.L_17:
        /*006c*/ 	.byte	0x04, 0x11
        /*006e*/ 	.short	(.L_19 - .L_18)
	.align		4
.L_18:
        /*0070*/ 	.word	index@($__internal_0_$__cuda_sm3x_div_rn_noftz_f32_slowpath)
        /*0074*/ 	.word	0x00000000


	//----- nvinfo : EIATTR_FRAME_SIZE
	.align		4
.L_19:
        /*0078*/ 	.byte	0x04, 0x11
        /*007a*/ 	.short	(.L_21 - .L_20)
	.align		4
.L_20:
        /*007c*/ 	.word	index@(apply_texture_coordinates)
        /*0080*/ 	.word	0x00000000


	//----- nvinfo : EIATTR_MIN_STACK_SIZE
	.align		4
.L_21:
        /*0084*/ 	.byte	0x04, 0x12
        /*0086*/ 	.short	(.L_23 - .L_22)
	.align		4
.L_22:
        /*0088*/ 	.word	index@(apply_texture_coordinates)
        /*008c*/ 	.word	0x00000000


	//----- nvinfo : EIATTR_MIN_STACK_SIZE
	.align		4
.L_23:
        /*0090*/ 	.byte	0x04, 0x12
        /*0092*/ 	.short	(.L_25 - .L_24)
	.align		4
.L_24:
        /*0094*/ 	.word	index@(generate_normals)
        /*0098*/ 	.word	0x00000000


	//----- nvinfo : EIATTR_MIN_STACK_SIZE
	.align		4
.L_25:
        /*009c*/ 	.byte	0x04, 0x12
        /*009e*/ 	.short	(.L_27 - .L_26)
	.align		4
.L_26:
        /*00a0*/ 	.word	index@(generate_vertices)
        /*00a4*/ 	.word	0x00000000
.L_27:


//--------------------- .nv.compat                --------------------------
	.section	.nv.compat,"",@"SHT_CUDA_COMPAT_INFO"
	.align	4
        /*0000*/ 	.byte	0x02, 0x09, 0x00, 0x00, 0x02, 0x02, 0x01, 0x00, 0x02, 0x05, 0x05, 0x00, 0x03, 0x07, 0x01, 0x01
        /*0010*/ 	.byte	0x02, 0x03, 0x00, 0x00, 0x02, 0x06, 0x01, 0x00, 0x04, 0x0b, 0x08, 0x00, 0x01, 0x00, 0x00, 0x00
        /*0020*/ 	.byte	0x00, 0x00, 0x00, 0x00


//--------------------- .nv.info.apply_texture_coordinates --------------------------
	.section	.nv.info.apply_texture_coordinates,"",@"SHT_CUDA_INFO"
	.sectionflags	@""
	.align	4


	//----- nvinfo : EIATTR_CUDA_API_VERSION
	.align		4
        /*0000*/ 	.byte	0x04, 0x37
        /*0002*/ 	.short	(.L_29 - .L_28)
.L_28:
        /*0004*/ 	.word	0x00000082


	//----- nvinfo : EIATTR_KPARAM_INFO
	.align		4
.L_29:
        /*0008*/ 	.byte	0x04, 0x17
        /*000a*/ 	.short	(.L_31 - .L_30)
.L_30:
        /*000c*/ 	.word	0x00000000
        /*0010*/ 	.short	0x0004
        /*0012*/ 	.short	0x0018
        /*0014*/ 	.byte	0x00, 0xf0, 0x11, 0x00


	//----- nvinfo : EIATTR_KPARAM_INFO
	.align		4
.L_31:
        /*0018*/ 	.byte	0x04, 0x17
        /*001a*/ 	.short	(.L_33 - .L_32)
.L_32:
        /*001c*/ 	.word	0x00000000
        /*0020*/ 	.short	0x0003
        /*0022*/ 	.short	0x0014
        /*0024*/ 	.byte	0x00, 0xf0, 0x11, 0x00


	//----- nvinfo : EIATTR_KPARAM_INFO
	.align		4
.L_33:
        /*0028*/ 	.byte	0x04, 0x17
        /*002a*/ 	.short	(.L_35 - .L_34)
.L_34:
        /*002c*/ 	.word	0x00000000
        /*0030*/ 	.short	0x0002
        /*0032*/ 	.short	0x0010
        /*0034*/ 	.byte	0x00, 0xf0, 0x11, 0x00


	//----- nvinfo : EIATTR_KPARAM_INFO
	.align		4
.L_35:
        /*0038*/ 	.byte	0x04, 0x17
        /*003a*/ 	.short	(.L_37 - .L_36)
.L_36:
        /*003c*/ 	.word	0x00000000
        /*0040*/ 	.short	0x0001
        /*0042*/ 	.short	0x0008
        /*0044*/ 	.byte	0x00, 0xf5, 0x21, 0x00


	//----- nvinfo : EIATTR_KPARAM_INFO
	.align		4
.L_37:
        /*0048*/ 	.byte	0x04, 0x17
        /*004a*/ 	.short	(.L_39 - .L_38)
.L_38:
        /*004c*/ 	.word	0x00000000
        /*0050*/ 	.short	0x0000
        /*0052*/ 	.short	0x0000
        /*0054*/ 	.byte	0x00, 0xf5, 0x21, 0x00


	//----- nvinfo : EIATTR_SPARSE_MMA_MASK
	.align		4
.L_39:
        /*0058*/ 	.byte	0x03, 0x50
        /*005a*/ 	.short	0x0000


	//----- nvinfo : EIATTR_MAXREG_COUNT
	.align		4
        /*005c*/ 	.byte	0x03, 0x1b
        /*005e*/ 	.short	0x00ff


	//----- nvinfo : EIATTR_MERCURY_ISA_VERSION
	.align		4
        /*0060*/ 	.byte	0x03, 0x5f
        /*0062*/ 	.short	0x0101


	//----- nvinfo : EIATTR_VRC_CTA_INIT_COUNT
	.align		4
        /*0064*/ 	.byte	0x02, 0x4a
	.zero		1
	.zero		1


	//----- nvinfo : EIATTR_EXIT_INSTR_OFFSETS
	.align		4
        /*0068*/ 	.byte	0x04, 0x1c
        /*006a*/ 	.short	(.L_41 - .L_40)


	//   ....[0]....
.L_40:
        /*006c*/ 	.word	0x00000070


	//   ....[1]....
        /*0070*/ 	.word	0x000000d0


	//   ....[2]....
        /*0074*/ 	.word	0x00000190


	//   ....[3]....
        /*0078*/ 	.word	0x00000220


	//   ....[4]....
        /*007c*/ 	.word	0x00000460


	//----- nvinfo : EIATTR_CRS_STACK_SIZE
	.align		4
.L_41:
        /*0080*/ 	.byte	0x04, 0x1e
        /*0082*/ 	.short	(.L_43 - .L_42)
.L_42:
        /*0084*/ 	.word	0x00000000


	//----- nvinfo : EIATTR_CBANK_PARAM_SIZE
	.align		4
.L_43:
        /*0088*/ 	.byte	0x03, 0x19
        /*008a*/ 	.short	0x001c


	//----- nvinfo : EIATTR_PARAM_CBANK
	.align		4
        /*008c*/ 	.byte	0x04, 0x0a
        /*008e*/ 	.short	(.L_45 - .L_44)
	.align		4
.L_44:
        /*0090*/ 	.word	index@(.nv.constant0.apply_texture_coordinates)
        /*0094*/ 	.short	0x0380
        /*0096*/ 	.short	0x001c


	//----- nvinfo : EIATTR_SW_WAR
	.align		4
.L_45:
        /*0098*/ 	.byte	0x04, 0x36
        /*009a*/ 	.short	(.L_47 - .L_46)
.L_46:
        /*009c*/ 	.word	0x00000008
.L_47:


//--------------------- .nv.info.generate_normals --------------------------
	.section	.nv.info.generate_normals,"",@"SHT_CUDA_INFO"
	.sectionflags	@""
	.align	4


	//----- nvinfo : EIATTR_CUDA_API_VERSION
	.align		4
        /*0000*/ 	.byte	0x04, 0x37
        /*0002*/ 	.short	(.L_49 - .L_48)
.L_48:
        /*0004*/ 	.word	0x00000082


	//----- nvinfo : EIATTR_KPARAM_INFO
	.align		4
.L_49:
        /*0008*/ 	.byte	0x04, 0x17
        /*000a*/ 	.short	(.L_51 - .L_50)
.L_50:
        /*000c*/ 	.word	0x00000000
        /*0010*/ 	.short	0x0004
        /*0012*/ 	.short	0x001c
        /*0014*/ 	.byte	0x00, 0xf0, 0x11, 0x00


	//----- nvinfo : EIATTR_KPARAM_INFO
	.align		4
.L_51:
        /*0018*/ 	.byte	0x04, 0x17
        /*001a*/ 	.short	(.L_53 - .L_52)
.L_52:
        /*001c*/ 	.word	0x00000000
        /*0020*/ 	.short	0x0003
        /*0022*/ 	.short	0x0018
        /*0024*/ 	.byte	0x00, 0xf0, 0x11, 0x00


	//----- nvinfo : EIATTR_KPARAM_INFO
	.align		4
.L_53:
        /*0028*/ 	.byte	0x04, 0x17
        /*002a*/ 	.short	(.L_55 - .L_54)
.L_54:
        /*002c*/ 	.word	0x00000000
        /*0030*/ 	.short	0x0002
        /*0032*/ 	.short	0x0010
        /*0034*/ 	.byte	0x00, 0xf5, 0x21, 0x00


	//----- nvinfo : EIATTR_KPARAM_INFO
	.align		4
.L_55:
        /*0038*/ 	.byte	0x04, 0x17
        /*003a*/ 	.short	(.L_57 - .L_56)
.L_56:
        /*003c*/ 	.word	0x00000000
        /*0040*/ 	.short	0x0001
        /*0042*/ 	.short	0x0008
        /*0044*/ 	.byte	0x00, 0xf5, 0x21, 0x00


	//----- nvinfo : EIATTR_KPARAM_INFO
	.align		4
.L_57:
        /*0048*/ 	.byte	0x04, 0x17
        /*004a*/ 	.short	(.L_59 - .L_58)
.L_58:
        /*004c*/ 	.word	0x00000000
        /*0050*/ 	.short	0x0000
        /*0052*/ 	.short	0x0000
        /*0054*/ 	.byte	0x00, 0xf5, 0x21, 0x00


	//----- nvinfo : EIATTR_SPARSE_MMA_MASK
	.align		4
.L_59:
        /*0058*/ 	.byte	0x03, 0x50
        /*005a*/ 	.short	0x0000


	//----- nvinfo : EIATTR_MAXREG_COUNT
	.align		4
        /*005c*/ 	.byte	0x03, 0x1b
        /*005e*/ 	.short	0x00ff


	//----- nvinfo : EIATTR_MERCURY_ISA_VERSION
	.align		4
        /*0060*/ 	.byte	0x03, 0x5f
        /*0062*/ 	.short	0x0101


	//----- nvinfo : EIATTR_VRC_CTA_INIT_COUNT
	.align		4
        /*0064*/ 	.byte	0x02, 0x4a
	.zero		1
	.zero		1


	//----- nvinfo : EIATTR_EXIT_INSTR_OFFSETS
	.align		4
        /*0068*/ 	.byte	0x04, 0x1c
        /*006a*/ 	.short	(.L_61 - .L_60)


	//   ....[0]....
.L_60:
        /*006c*/ 	.word	0x00000070


	//   ....[1]....
        /*0070*/ 	.word	0x00000230


	//   ....[2]....
        /*0074*/ 	.word	0x000007b0


	//----- nvinfo : EIATTR_CRS_STACK_SIZE
	.align		4
.L_61:
        /*0078*/ 	.byte	0x04, 0x1e
        /*007a*/ 	.short	(.L_63 - .L_62)
.L_62:
        /*007c*/ 	.word	0x00000000


	//----- nvinfo : EIATTR_CBANK_PARAM_SIZE
	.align		4
.L_63:
        /*0080*/ 	.byte	0x03, 0x19
        /*0082*/ 	.short	0x0020


	//----- nvinfo : EIATTR_PARAM_CBANK
	.align		4
        /*0084*/ 	.byte	0x04, 0x0a
        /*0086*/ 	.short	(.L_65 - .L_64)
	.align		4
.L_64:
        /*0088*/ 	.word	index@(.nv.constant0.generate_normals)
        /*008c*/ 	.short	0x0380
        /*008e*/ 	.short	0x0020


	//----- nvinfo : EIATTR_SW_WAR
	.align		4
.L_65:
        /*0090*/ 	.byte	0x04, 0x36
        /*0092*/ 	.short	(.L_67 - .L_66)
.L_66:
        /*0094*/ 	.word	0x00000008
.L_67:


//--------------------- .nv.info.generate_vertices --------------------------
	.section	.nv.info.generate_vertices,"",@"SHT_CUDA_INFO"
	.sectionflags	@""
	.align	4


	//----- nvinfo : EIATTR_CUDA_API_VERSION
	.align		4
        /*0000*/ 	.byte	0x04, 0x37
        /*0002*/ 	.short	(.L_69 - .L_68)
.L_68:
        /*0004*/ 	.word	0x00000082


	//----- nvinfo : EIATTR_KPARAM_INFO
	.align		4
.L_69:
        /*0008*/ 	.byte	0x04, 0x17
        /*000a*/ 	.short	(.L_71 - .L_70)
.L_70:
        /*000c*/ 	.word	0x00000000
        /*0010*/ 	.short	0x0006
        /*0012*/ 	.short	0x0028
        /*0014*/ 	.byte	0x00, 0xf0, 0x11, 0x00


	//----- nvinfo : EIATTR_KPARAM_INFO
	.align		4
.L_71:
        /*0018*/ 	.byte	0x04, 0x17
        /*001a*/ 	.short	(.L_73 - .L_72)
.L_72:
        /*001c*/ 	.word	0x00000000
        /*0020*/ 	.short	0x0005
        /*0022*/ 	.short	0x0024
        /*0024*/ 	.byte	0x00, 0xf0, 0x11, 0x00


	//----- nvinfo : EIATTR_KPARAM_INFO
	.align		4
.L_73:
        /*0028*/ 	.byte	0x04, 0x17
        /*002a*/ 	.short	(.L_75 - .L_74)
.L_74:
        /*002c*/ 	.word	0x00000000
        /*0030*/ 	.short	0x0004
        /*0032*/ 	.short	0x0020
        /*0034*/ 	.byte	0x00, 0xf0, 0x11, 0x00


	//----- nvinfo : EIATTR_KPARAM_INFO
	.align		4
.L_75:
        /*0038*/ 	.byte	0x04, 0x17
        /*003a*/ 	.short	(.L_77 - .L_76)
.L_76:
        /*003c*/ 	.word	0x00000000
        /*0040*/ 	.short	0x0003
        /*0042*/ 	.short	0x0018
        /*0044*/ 	.byte	0x00, 0xf5, 0x21, 0x00


	//----- nvinfo : EIATTR_KPARAM_INFO
	.align		4
.L_77:
        /*0048*/ 	.byte	0x04, 0x17
        /*004a*/ 	.short	(.L_79 - .L_78)
.L_78:
        /*004c*/ 	.word	0x00000000
        /*0050*/ 	.short	0x0002
        /*0052*/ 	.short	0x0010
        /*0054*/ 	.byte	0x00, 0xf5, 0x21, 0x00


	//----- nvinfo : EIATTR_KPARAM_INFO
	.align		4
.L_79:
        /*0058*/ 	.byte	0x04, 0x17
        /*005a*/ 	.short	(.L_81 - .L_80)
.L_80:
        /*005c*/ 	.word	0x00000000
        /*0060*/ 	.short	0x0001
        /*0062*/ 	.short	0x0008
        /*0064*/ 	.byte	0x00, 0xf5, 0x21, 0x00


	//----- nvinfo : EIATTR_KPARAM_INFO
	.align		4
.L_81:
        /*0068*/ 	.byte	0x04, 0x17
        /*006a*/ 	.short	(.L_83 - .L_82)
.L_82:
        /*006c*/ 	.word	0x00000000
        /*0070*/ 	.short	0x0000
        /*0072*/ 	.short	0x0000
        /*0074*/ 	.byte	0x00, 0xf5, 0x21, 0x00


	//----- nvinfo : EIATTR_SPARSE_MMA_MASK
	.align		4
.L_83:
        /*0078*/ 	.byte	0x03, 0x50
        /*007a*/ 	.short	0x0000


	//----- nvinfo : EIATTR_MAXREG_COUNT
	.align		4
        /*007c*/ 	.byte	0x03, 0x1b
        /*007e*/ 	.short	0x00ff


	//----- nvinfo : EIATTR_MERCURY_ISA_VERSION
	.align		4
        /*0080*/ 	.byte	0x03, 0x5f
        /*0082*/ 	.short	0x0101


	//----- nvinfo : EIATTR_VRC_CTA_INIT_COUNT
	.align		4
        /*0084*/ 	.byte	0x02, 0x4a
	.zero		1
	.zero		1


	//----- nvinfo : EIATTR_EXIT_INSTR_OFFSETS
	.align		4
        /*0088*/ 	.byte	0x04, 0x1c
        /*008a*/ 	.short	(.L_85 - .L_84)


	//   ....[0]....
.L_84:
        /*008c*/ 	.word	0x000000c0


	//   ....[1]....
        /*0090*/ 	.word	0x000005d0


	//   ....[2]....
        /*0094*/ 	.word	0x00000690


	//----- nvinfo : EIATTR_CRS_STACK_SIZE
	.align		4
.L_85:
        /*0098*/ 	.byte	0x04, 0x1e
        /*009a*/ 	.short	(.L_87 - .L_86)
.L_86:
        /*009c*/ 	.word	0x00000000


	//----- nvinfo : EIATTR_CBANK_PARAM_SIZE
	.align		4
.L_87:
        /*00a0*/ 	.byte	0x03, 0x19
        /*00a2*/ 	.short	0x002c


	//----- nvinfo : EIATTR_PARAM_CBANK
	.align		4
        /*00a4*/ 	.byte	0x04, 0x0a
        /*00a6*/ 	.short	(.L_89 - .L_88)
	.align		4
.L_88:
        /*00a8*/ 	.word	index@(.nv.constant0.generate_vertices)
        /*00ac*/ 	.short	0x0380
        /*00ae*/ 	.short	0x002c


	//----- nvinfo : EIATTR_SW_WAR
	.align		4
.L_89:
        /*00b0*/ 	.byte	0x04, 0x36
        /*00b2*/ 	.short	(.L_91 - .L_90)
.L_90:
        /*00b4*/ 	.word	0x00000008
.L_91:


//--------------------- .nv.callgraph             --------------------------
	.section	.nv.callgraph,"",@"SHT_CUDA_CALLGRAPH"
	.align	4
	.sectionentsize	8
	.align		4
        /*0000*/ 	.word	0x00000000
	.align		4
        /*0004*/ 	.word	0xffffffff
	.align		4
        /*0008*/ 	.word	0x00000000
	.align		4
        /*000c*/ 	.word	0xfffffffe
	.align		4
        /*0010*/ 	.word	0x00000000
	.align		4
        /*0014*/ 	.word	0xfffffffd
	.align		4
        /*0018*/ 	.word	0x00000000
	.align		4
        /*001c*/ 	.word	0xfffffffc


//--------------------- .text.apply_texture_coordinates --------------------------
	.section	.text.apply_texture_coordinates,"ax",@progbits
	.align	128
        .global         apply_texture_coordinates
        .type           apply_texture_coordinates,@function
        .size           apply_texture_coordinates,(.L_x_63 - apply_texture_coordinates)
        .other          apply_texture_coordinates,@"STO_CUDA_ENTRY STV_DEFAULT"
apply_texture_coordinates:
.text.apply_texture_coordinates:
[----:B------:R-:W-:Y:S01]  /*0000*/  LDC R1, c[0x0][0x37c] ;  /* 0x0000df00ff017b82 */ /* 0x000fe20000000800 */
[----:B------:R-:W0:Y:S07]  /*0010*/  S2R R0, SR_TID.X ;  /* 0x0000000000007919 */ /* 0x000e2e0000002100 */
[----:B------:R-:W0:Y:S01]  /*0020*/  S2UR UR4, SR_CTAID.X ;  /* 0x00000000000479c3 */ /* 0x000e220000002500 */
[----:B------:R-:W1:Y:S07]  /*0030*/  LDCU UR5, c[0x0][0x390] ;  /* 0x00007200ff0577ac */ /* 0x000e6e0008000800 */
[----:B------:R-:W0:Y:S02]  /*0040*/  LDC R3, c[0x0][0x360] ;  /* 0x0000d800ff037b82 */ /* 0x000e240000000800 */
[----:B0-----:R-:W-:-:S05]  /*0050*/  IMAD R3, R3, UR4, R0 ;  /* 0x0000000403037c24 */ /* 0x001fca000f8e0200 */
[----:B-1----:R-:W-:-:S13]  /*0060*/  ISETP.GE.AND P0, PT, R3, UR5, PT ;  /* 0x0000000503007c0c */ /* 0x002fda000bf06270 */
[----:B------:R-:W-:Y:S05]  /*0070*/  @P0 EXIT ;  /* 0x000000000000094d */ /* 0x000fea0003800000 */
[----:B------:R-:W0:Y:S01]  /*0080*/  LDC.64 R4, c[0x0][0x380] ;  /* 0x0000e000ff047b82 */ /* 0x000e220000000a00 */
[----:B------:R-:W1:Y:S01]  /*0090*/  LDCU.64 UR6, c[0x0][0x358] ;  /* 0x00006b00ff0677ac */ /* 0x000e620008000a00 */
[----:B0-----:R-:W-:-:S05]  /*00a0*/  IMAD.WIDE R4, R3, 0x20, R4 ;  /* 0x0000002003047825 */ /* 0x001fca00078e0204 */
[----:B-1----:R-:W2:Y:S02]  /*00b0*/  LDG.E R0, desc[UR6][R4.64+0x8] ;  /* 0x0000080604007981 */ /* 0x002ea4000c1e1900 */
[----:B--2---:R-:W-:-:S13]  /*00c0*/  FSETP.GEU.AND P0, PT, R0, -999998, PT ;  /* 0xc97423e00000780b */ /* 0x004fda0003f0e000 */
[----:B------:R-:W-:Y:S05]  /*00d0*/  @!P0 EXIT ;  /* 0x000000000000894d */ /* 0x000fea0003800000 */
[----:B------:R-:W2:Y:S01]  /*00e0*/  LDG.E R2, desc[UR6][R4.64] ;  /* 0x0000000604027981 */ /* 0x000ea2000c1e1900 */
[----:B------:R-:W0:Y:S01]  /*00f0*/  LDC R8, c[0x0][0x398] ;  /* 0x0000e600ff087b82 */ /* 0x000e220000000800 */
[----:B------:R-:W1:Y:S02]  /*0100*/  LDCU UR4, c[0x0][0x394] ;  /* 0x00007280ff0477ac */ /* 0x000e640008000800 */
[----:B------:R-:W3:Y:S01]  /*0110*/  LDG.E R0, desc[UR6][R4.64+0x4] ;  /* 0x0000040604007981 */ /* 0x000ee2000c1e1900 */
[----:B--2---:R-:W1:Y:S08]  /*0120*/  F2I.TRUNC.NTZ R6, R2 ;  /* 0x0000000200067305 */ /* 0x004e70000020f100 */
[----:B---3--:R-:W0:Y:S01]  /*0130*/  F2I.TRUNC.NTZ R7, R0 ;  /* 0x0000000000077305 */ /* 0x008e22000020f100 */
[----:B-1----:R-:W-:-:S04]  /*0140*/  ISETP.GE.AND P0, PT, R6, UR4, PT ;  /* 0x0000000406007c0c */ /* 0x002fc8000bf06270 */
[----:B------:R-:W-:Y:S02]  /*0150*/  ISETP.GT.AND P0, PT, R6, -0x1, !P0 ;  /* 0xffffffff0600780c */ /* 0x000fe40004704270 */
[----:B0-----:R-:W-:-:S04]  /*0160*/  ISETP.GE.AND P1, PT, R7, R8, PT ;  /* 0x000000080700720c */ /* 0x001fc80003f26270 */
[----:B------:R-:W-:-:S04]  /*0170*/  ISETP.GT.AND P1, PT, R7, -0x1, !P1 ;  /* 0xffffffff0700780c */ /* 0x000fc80004f24270 */
[----:B------:R-:W-:-:S13]  /*0180*/  PLOP3.LUT P0, PT, P0, P1, PT, 0x80, 0x8 ;  /* 0x000000000008781c */ /* 0x000fda0000703070 */
[----:B------:R-:W-:Y:S05]  /*0190*/  @!P0 EXIT ;  /* 0x000000000000894d */ /* 0x000fea0003800000 */
[----:B------:R-:W0:Y:S01]  /*01a0*/  LDC.64 R2, c[0x0][0x388] ;  /* 0x0000e200ff027b82 */ /* 0x000e220000000a00 */
[----:B------:R-:W-:-:S04]  /*01b0*/  IMAD R7, R7, UR4, R6 ;  /* 0x0000000407077c24 */ /* 0x000fc8000f8e0206 */
[----:B0-----:R-:W-:-:S04]  /*01c0*/  IMAD.WIDE R2, R7, 0x4, R2 ;  /* 0x0000000407027825 */ /* 0x001fc800078e0202 */
[----:B------:R-:W-:-:S04]  /*01d0*/  IMAD R7, R8, UR4, RZ ;  /* 0x0000000408077c24 */ /* 0x000fc8000f8e02ff */
[----:B------:R-:W-:-:S04]  /*01e0*/  IMAD.WIDE R8, R7, 0x4, R2 ;  /* 0x0000000407087825 */ /* 0x000fc800078e0202 */
[----:B------:R-:W-:-:S06]  /*01f0*/  IMAD.WIDE R6, R7, 0x4, R8 ;  /* 0x0000000407067825 */ /* 0x000fcc00078e0208 */
[----:B------:R-:W2:Y:S02]  /*0200*/  LDG.E R6, desc[UR6][R6.64] ;  /* 0x0000000606067981 */ /* 0x000ea4000c1e1900 */
[----:B--2---:R-:W-:-:S13]  /*0210*/  FSETP.GT.AND P0, PT, R6, 0.5, PT ;  /* 0x3f0000000600780b */ /* 0x004fda0003f04000 */
[----:B------:R-:W-:Y:S05]  /*0220*/  @!P0 EXIT ;  /* 0x000000000000894d */ /* 0x000fea0003800000 */
[----:B------:R0:W2:Y:S04]  /*0230*/  LDG.E R2, desc[UR6][R2.64] ;  /* 0x0000000602027981 */ /* 0x0000a8000c1e1900 */
[----:B------:R1:W5:Y:S01]  /*0240*/  LDG.E R0, desc[UR6][R8.64] ;  /* 0x0000000608007981 */ /* 0x000362000c1e1900 */
[----:B------:R-:W-:Y:S01]  /*0250*/  UIADD3 UR4, UPT, UPT, UR4, -0x1, URZ ;  /* 0xffffffff04047890 */ /* 0x000fe2000fffe0ff */
[----:B------:R-:W-:Y:S05]  /*0260*/  BSSY.RECONVERGENT B0, `(.L_x_0) ;  /* 0x000000d000007945 */ /* 0x000fea0003800200 */
[----:B0-----:R-:W-:-:S04]  /*0270*/  I2FP.F32.S32 R3, UR4 ;  /* 0x0000000400037c45 */ /* 0x001fc80008201400 */
[----:B------:R-:W0:Y:S02]  /*0280*/  MUFU.RCP R6, R3 ;  /* 0x0000000300067308 */ /* 0x000e240000001000 */
[----:B0-----:R-:W-:-:S04]  /*0290*/  FFMA R7, -R3, R6, 1 ;  /* 0x3f80000003077423 */ /* 0x001fc80000000106 */
[----:B------:R-:W-:Y:S02]  /*02a0*/  FFMA R7, R6, R7, R6 ;  /* 0x0000000706077223 */ /* 0x000fe40000000006 */
[----:B--2---:R-:W0:Y:S02]  /*02b0*/  FCHK P0, R2, R3 ;  /* 0x0000000302007302 */ /* 0x004e240000000000 */
[----:B------:R-:W-:-:S04]  /*02c0*/  FFMA R6, R2, R7, RZ ;  /* 0x0000000702067223 */ /* 0x000fc800000000ff */
[----:B------:R-:W-:-:S04]  /*02d0*/  FFMA R10, -R3, R6, R2 ;  /* 0x00000006030a7223 */ /* 0x000fc80000000102 */
[----:B------:R-:W-:Y:S01]  /*02e0*/  FFMA R7, R7, R10, R6 ;  /* 0x0000000a07077223 */ /* 0x000fe20000000006 */
[----:B01----:R-:W-:Y:S06]  /*02f0*/  @!P0 BRA `(.L_x_1) ;  /* 0x00000000000c8947 */ /* 0x003fec0003800000 */
[----:B------:R-:W-:-:S07]  /*0300*/  MOV R6, 0x320 ;  /* 0x0000032000067802 */ /* 0x000fce0000000f00 */
[----:B-----5:R-:W-:Y:S05]  /*0310*/  CALL.REL.NOINC `($__internal_0_$__cuda_sm3x_div_rn_noftz_f32_slowpath) ;  /* 0x0000000000547944 */ /* 0x020fea0003c00000 */
[----:B------:R-:W-:-:S07]  /*0320*/  IMAD.MOV.U32 R7, RZ, RZ, R9 ;  /* 0x000000ffff077224 */ /* 0x000fce00078e0009 */
.L_x_1:
[----:B------:R-:W-:Y:S05]  /*0330*/  BSYNC.RECONVERGENT B0 ;  /* 0x0000000000007941 */ /* 0x000fea0003800200 */
.L_x_0:
[----:B------:R-:W0:Y:S01]  /*0340*/  LDCU UR4, c[0x0][0x398] ;  /* 0x00007300ff0477ac */ /* 0x000e220008000800 */
[----:B------:R-:W-:Y:S01]  /*0350*/  BSSY.RECONVERGENT B0, `(.L_x_2) ;  /* 0x000000e000007945 */ /* 0x000fe20003800200 */
[----:B0-----:R-:W-:-:S06]  /*0360*/  UIADD3 UR4, UPT, UPT, UR4, -0x1, URZ ;  /* 0xffffffff04047890 */ /* 0x001fcc000fffe0ff */
[----:B------:R-:W-:-:S04]  /*0370*/  I2FP.F32.S32 R3, UR4 ;  /* 0x0000000400037c45 */ /* 0x000fc80008201400 */
[----:B------:R-:W0:Y:S08]  /*0380*/  MUFU.RCP R2, R3 ;  /* 0x0000000300027308 */ /* 0x000e300000001000 */
[----:B-----5:R-:W1:Y:S01]  /*0390*/  FCHK P0, R0, R3 ;  /* 0x0000000300007302 */ /* 0x020e620000000000 */
[----:B0-----:R-:W-:-:S04]  /*03a0*/  FFMA R9, -R3, R2, 1 ;  /* 0x3f80000003097423 */ /* 0x001fc80000000102 */
[----:B------:R-:W-:-:S04]  /*03b0*/  FFMA R9, R2, R9, R2 ;  /* 0x0000000902097223 */ /* 0x000fc80000000002 */
[----:B------:R-:W-:-:S04]  /*03c0*/  FFMA R2, R0, R9, RZ ;  /* 0x0000000900027223 */ /* 0x000fc800000000ff */
[----:B------:R-:W-:-:S04]  /*03d0*/  FFMA R6, -R3, R2, R0 ;  /* 0x0000000203067223 */ /* 0x000fc80000000100 */
[----:B------:R-:W-:Y:S01]  /*03e0*/  FFMA R9, R9, R6, R2 ;  /* 0x0000000609097223 */ /* 0x000fe20000000002 */
[----:B-1----:R-:W-:Y:S06]  /*03f0*/  @!P0 BRA `(.L_x_3) ;  /* 0x00000000000c8947 */ /* 0x002fec0003800000 */
[----:B------:R-:W-:Y:S01]  /*0400*/  IMAD.MOV.U32 R2, RZ, RZ, R0 ;  /* 0x000000ffff027224 */ /* 0x000fe200078e0000 */
[----:B------:R-:W-:-:S07]  /*0410*/  MOV R6, 0x430 ;  /* 0x0000043000067802 */ /* 0x000fce0000000f00 */
[----:B------:R-:W-:Y:S05]  /*0420*/  CALL.REL.NOINC `($__internal_0_$__cuda_sm3x_div_rn_noftz_f32_slowpath) ;  /* 0x0000000000107944 */ /* 0x000fea0003c00000 */
.L_x_3:
[----:B------:R-:W-:Y:S05]  /*0430*/  BSYNC.RECONVERGENT B0 ;  /* 0x0000000000007941 */ /* 0x000fea0003800200 */
.L_x_2:
[----:B------:R-:W-:Y:S04]  /*0440*/  STG.E desc[UR6][R4.64+0x18], R7 ;  /* 0x0000180704007986 */ /* 0x000fe8000c101906 */
[----:B------:R-:W-:Y:S01]  /*0450*/  STG.E desc[UR6][R4.64+0x1c], R9 ;  /* 0x00001c0904007986 */ /* 0x000fe2000c101906 */
[----:B------:R-:W-:Y:S05]  /*0460*/  EXIT ;  /* 0x000000000000794d */ /* 0x000fea0003800000 */
        .weak           $__internal_0_$__cuda_sm3x_div_rn_noftz_f32_slowpath
        .type           $__internal_0_$__cuda_sm3x_div_rn_noftz_f32_slowpath,@function
        .size           $__internal_0_$__cuda_sm3x_div_rn_noftz_f32_slowpath,(.L_x_63 - $__internal_0_$__cuda_sm3x_div_rn_noftz_f32_slowpath)
$__internal_0_$__cuda_sm3x_div_rn_noftz_f32_slowpath:
[----:B------:R-:W-:Y:S01]  /*0470*/  SHF.R.U32.HI R9, RZ, 0x17, R3 ;  /* 0x00000017ff097819 */ /* 0x000fe20000011603 */
[----:B------:R-:W-:Y:S01]  /*0480*/  BSSY.RECONVERGENT B1, `(.L_x_4) ;  /* 0x0000062000017945 */ /* 0x000fe20003800200 */
[----:B------:R-:W-:Y:S02]  /*0490*/  SHF.R.U32.HI R8, RZ, 0x17, R2 ;  /* 0x00000017ff087819 */ /* 0x000fe40000011602 */
[----:B------:R-:W-:Y:S02]  /*04a0*/  LOP3.LUT R14, R9, 0xff, RZ, 0xc0, !PT ;  /* 0x000000ff090e7812 */ /* 0x000fe400078ec0ff */
[----:B------:R-:W-:-:S03]  /*04b0*/  LOP3.LUT R12, R8, 0xff, RZ, 0xc0, !PT ;  /* 0x000000ff080c7812 */ /* 0x000fc600078ec0ff */
[----:B------:R-:W-:Y:S02]  /*04c0*/  VIADD R10, R14, 0xffffffff ;  /* 0xffffffff0e0a7836 */ /* 0x000fe40000000000 */
[----:B------:R-:W-:-:S03]  /*04d0*/  VIADD R9, R12, 0xffffffff ;  /* 0xffffffff0c097836 */ /* 0x000fc60000000000 */
[----:B------:R-:W-:-:S04]  /*04e0*/  ISETP.GT.U32.AND P0, PT, R10, 0xfd, PT ;  /* 0x000000fd0a00780c */ /* 0x000fc80003f04070 */
[----:B------:R-:W-:-:S13]  /*04f0*/  ISETP.GT.U32.OR P0, PT, R9, 0xfd, P0 ;  /* 0x000000fd0900780c */ /* 0x000fda0000704470 */
[----:B------:R-:W-:Y:S01]  /*0500*/  @!P0 IMAD.MOV.U32 R8, RZ, RZ, RZ ;  /* 0x000000ffff088224 */ /* 0x000fe200078e00ff */
[----:B------:R-:W-:Y:S06]  /*0510*/  @!P0 BRA `(.L_x_5) ;  /* 0x00000000005c8947 */ /* 0x000fec0003800000 */
[----:B------:R-:W-:Y:S02]  /*0520*/  FSETP.GTU.FTZ.AND P0, PT, |R2|, +INF , PT ;  /* 0x7f8000000200780b */ /* 0x000fe40003f1c200 */
[----:B------:R-:W-:-:S04]  /*0530*/  FSETP.GTU.FTZ.AND P1, PT, |R3|, +INF , PT ;  /* 0x7f8000000300780b */ /* 0x000fc80003f3c200 */
[----:B------:R-:W-:-:S13]  /*0540*/  PLOP3.LUT P0, PT, P0, P1, PT, 0xf8, 0x8f ;  /* 0x00000000008f781c */ /* 0x000fda0000703f70 */
[----:B------:R-:W-:Y:S05]  /*0550*/  @P0 BRA `(.L_x_6) ;  /* 0x00000004004c0947 */ /* 0x000fea0003800000 */
[----:B------:R-:W-:-:S13]  /*0560*/  LOP3.LUT P0, RZ, R3, 0x7fffffff, R2, 0xc8, !PT ;  /* 0x7fffffff03ff7812 */ /* 0x000fda000780c802 */
[----:B------:R-:W-:Y:S05]  /*0570*/  @!P0 BRA `(.L_x_7) ;  /* 0x00000004003c8947 */ /* 0x000fea0003800000 */
[C---:B------:R-:W-:Y:S02]  /*0580*/  FSETP.NEU.FTZ.AND P2, PT, |R2|.reuse, +INF , PT ;  /* 0x7f8000000200780b */ /* 0x040fe40003f5d200 */
[----:B------:R-:W-:Y:S02]  /*0590*/  FSETP.NEU.FTZ.AND P1, PT, |R3|, +INF , PT ;  /* 0x7f8000000300780b */ /* 0x000fe40003f3d200 */
[----:B------:R-:W-:-:S11]  /*05a0*/  FSETP.NEU.FTZ.AND P0, PT, |R2|, +INF , PT ;  /* 0x7f8000000200780b */ /* 0x000fd60003f1d200 */
[----:B------:R-:W-:Y:S05]  /*05b0*/  @!P1 BRA !P2, `(.L_x_7) ;  /* 0x00000004002c9947 */ /* 0x000fea0005000000 */
[----:B------:R-:W-:-:S04]  /*05c0*/  LOP3.LUT P2, RZ, R2, 0x7fffffff, RZ, 0xc0, !PT ;  /* 0x7fffffff02ff7812 */ /* 0x000fc8000784c0ff */
[----:B------:R-:W-:-:S13]  /*05d0*/  PLOP3.LUT P1, PT, P1, P2, PT, 0x2f, 0xf2 ;  /* 0x0000000000f2781c */ /* 0x000fda0000f24577 */
[----:B------:R-:W-:Y:S05]  /*05e0*/  @P1 BRA `(.L_x_8) ;  /* 0x0000000400181947 */ /* 0x000fea0003800000 */
[----:B------:R-:W-:-:S04]  /*05f0*/  LOP3.LUT P1, RZ, R3, 0x7fffffff, RZ, 0xc0, !PT ;  /* 0x7fffffff03ff7812 */ /* 0x000fc8000782c0ff */
[----:B------:R-:W-:-:S13]  /*0600*/  PLOP3.LUT P0, PT, P0, P1, PT, 0x2f, 0xf2 ;  /* 0x0000000000f2781c */ /* 0x000fda0000702577 */
[----:B------:R-:W-:Y:S05]  /*0610*/  @P0 BRA `(.L_x_9) ;  /* 0x0000000400000947 */ /* 0x000fea0003800000 */
[----:B------:R-:W-:Y:S02]  /*0620*/  ISETP.GE.AND P0, PT, R9, RZ, PT ;  /* 0x000000ff0900720c */ /* 0x000fe40003f06270 */
[----:B------:R-:W-:-:S11]  /*0630*/  ISETP.GE.AND P1, PT, R10, RZ, PT ;  /* 0x000000ff0a00720c */ /* 0x000fd60003f26270 */
[----:B------:R-:W-:Y:S02]  /*0640*/  @P0 IMAD.MOV.U32 R8, RZ, RZ, RZ ;  /* 0x000000ffff080224 */ /* 0x000fe400078e00ff */
[----:B------:R-:W-:Y:S01]  /*0650*/  @!P0 FFMA R2, R2, 1.84467440737095516160e+19, RZ ;  /* 0x5f80000002028823 */ /* 0x000fe200000000ff */
[----:B------:R-:W-:Y:S02]  /*0660*/  @!P0 IMAD.MOV.U32 R8, RZ, RZ, -0x40 ;  /* 0xffffffc0ff088424 */ /* 0x000fe400078e00ff */
[----:B------:R-:W-:Y:S02]  /*0670*/  @!P1 FFMA R3, R3, 1.84467440737095516160e+19, RZ ;  /* 0x5f80000003039823 */ /* 0x000fe400000000ff */
[----:B------:R-:W-:-:S07]  /*0680*/  @!P1 VIADD R8, R8, 0x40 ;  /* 0x0000004008089836 */ /* 0x000fce0000000000 */
.L_x_5:
[----:B------:R-:W-:Y:S01]  /*0690*/  LEA R10, R14, 0xc0800000, 0x17 ;  /* 0xc08000000e0a7811 */ /* 0x000fe200078eb8ff */
[----:B------:R-:W-:Y:S04]  /*06a0*/  BSSY.RECONVERGENT B2, `(.L_x_10) ;  /* 0x0000036000027945 */ /* 0x000fe80003800200 */
[----:B------:R-:W-:Y:S02]  /*06b0*/  IMAD.IADD R10, R3, 0x1, -R10 ;  /* 0x00000001030a7824 */ /* 0x000fe400078e0a0a */
[----:B------:R-:W-:Y:S02]  /*06c0*/  VIADD R3, R12, 0xffffff81 ;  /* 0xffffff810c037836 */ /* 0x000fe40000000000 */
[----:B------:R-:W0:Y:S01]  /*06d0*/  MUFU.RCP R9, R10 ;  /* 0x0000000a00097308 */ /* 0x000e220000001000 */
[----:B------:R-:W-:Y:S01]  /*06e0*/  FADD.FTZ R11, -R10, -RZ ;  /* 0x800000ff0a0b7221 */ /* 0x000fe20000010100 */
[----:B------:R-:W-:-:S03]  /*06f0*/  IMAD R2, R3, -0x800000, R2 ;  /* 0xff80000003027824 */ /* 0x000fc600078e0202 */
[----:B0-----:R-:W-:-:S04]  /*0700*/  FFMA R12, R9, R11, 1 ;  /* 0x3f800000090c7423 */ /* 0x001fc8000000000b */
[----:B------:R-:W-:-:S04]  /*0710*/  FFMA R16, R9, R12, R9 ;  /* 0x0000000c09107223 */ /* 0x000fc80000000009 */
[----:B------:R-:W-:-:S04]  /*0720*/  FFMA R9, R2, R16, RZ ;  /* 0x0000001002097223 */ /* 0x000fc800000000ff */
[----:B------:R-:W-:-:S04]  /*0730*/  FFMA R12, R11, R9, R2 ;  /* 0x000000090b0c7223 */ /* 0x000fc80000000002 */
[----:B------:R-:W-:Y:S01]  /*0740*/  FFMA R13, R16, R12, R9 ;  /* 0x0000000c100d7223 */ /* 0x000fe20000000009 */
[----:B------:R-:W-:-:S03]  /*0750*/  IADD3 R9, PT, PT, R3, 0x7f, -R14 ;  /* 0x0000007f03097810 */ /* 0x000fc60007ffe80e */
[----:B------:R-:W-:Y:S02]  /*0760*/  FFMA R12, R11, R13, R2 ;  /* 0x0000000d0b0c7223 */ /* 0x000fe40000000002 */
[----:B------:R-:W-:Y:S02]  /*0770*/  IMAD.IADD R9, R9, 0x1, R8 ;  /* 0x0000000109097824 */ /* 0x000fe400078e0208 */
[----:B------:R-:W-:-:S05]  /*0780*/  FFMA R2, R16, R12, R13 ;  /* 0x0000000c10027223 */ /* 0x000fca000000000d */
[----:B------:R-:W-:-:S04]  /*0790*/  SHF.R.U32.HI R3, RZ, 0x17, R2 ;  /* 0x00000017ff037819 */ /* 0x000fc80000011602 */
[----:B------:R-:W-:-:S05]  /*07a0*/  LOP3.LUT R3, R3, 0xff, RZ, 0xc0, !PT ;  /* 0x000000ff03037812 */ /* 0x000fca00078ec0ff */
[----:B------:R-:W-:-:S04]  /*07b0*/  IMAD.IADD R11, R3, 0x1, R9 ;  /* 0x00000001030b7824 */ /* 0x000fc800078e0209 */
[----:B------:R-:W-:-:S05]  /*07c0*/  VIADD R3, R11, 0xffffffff ;  /* 0xffffffff0b037836 */ /* 0x000fca0000000000 */
[----:B------:R-:W-:-:S13]  /*07d0*/  ISETP.GE.U32.AND P0, PT, R3, 0xfe, PT ;  /* 0x000000fe0300780c */ /* 0x000fda0003f06070 */
[----:B------:R-:W-:Y:S05]  /*07e0*/  @!P0 BRA `(.L_x_11) ;  /* 0x0000000000808947 */ /* 0x000fea0003800000 */
[----:B------:R-:W-:-:S13]  /*07f0*/  ISETP.GT.AND P0, PT, R11, 0xfe, PT ;  /* 0x000000fe0b00780c */ /* 0x000fda0003f04270 */
[----:B------:R-:W-:Y:S05]  /*0800*/  @P0 BRA `(.L_x_12) ;  /* 0x00000000006c0947 */ /* 0x000fea0003800000 */
[----:B------:R-:W-:-:S13]  /*0810*/  ISETP.GE.AND P0, PT, R11, 0x1, PT ;  /* 0x000000010b00780c */ /* 0x000fda0003f06270 */
[----:B------:R-:W-:Y:S05]  /*0820*/  @P0 BRA `(.L_x_13) ;  /* 0x0000000000740947 */ /* 0x000fea0003800000 */
[----:B------:R-:W-:Y:S02]  /*0830*/  ISETP.GE.AND P0, PT, R11, -0x18, PT ;  /* 0xffffffe80b00780c */ /* 0x000fe40003f06270 */
[----:B------:R-:W-:-:S11]  /*0840*/  LOP3.LUT R2, R2, 0x80000000, RZ, 0xc0, !PT ;  /* 0x8000000002027812 */ /* 0x000fd600078ec0ff */
[----:B------:R-:W-:Y:S05]  /*0850*/  @!P0 BRA `(.L_x_13) ;  /* 0x0000000000688947 */ /* 0x000fea0003800000 */
[CCC-:B------:R-:W-:Y:S01]  /*0860*/  FFMA.RZ R3, R16.reuse, R12.reuse, R13.reuse ;  /* 0x0000000c10037223 */ /* 0x1c0fe2000000c00d */
[C---:B------:R-:W-:Y:S02]  /*0870*/  VIADD R10, R11.reuse, 0x20 ;  /* 0x000000200b0a7836 */ /* 0x040fe40000000000 */
[CCC-:B------:R-:W-:Y:S01]  /*0880*/  FFMA.RM R8, R16.reuse, R12.reuse, R13.reuse ;  /* 0x0000000c10087223 */ /* 0x1c0fe2000000400d */
[----:B------:R-:W-:Y:S02]  /*0890*/  ISETP.NE.AND P2, PT, R11, RZ, PT ;  /* 0x000000ff0b00720c */ /* 0x000fe40003f45270 */
[----:B------:R-:W-:Y:S01]  /*08a0*/  LOP3.LUT R9, R3, 0x7fffff, RZ, 0xc0, !PT ;  /* 0x007fffff03097812 */ /* 0x000fe200078ec0ff */
[----:B------:R-:W-:Y:S01]  /*08b0*/  FFMA.RP R3, R16, R12, R13 ;  /* 0x0000000c10037223 */ /* 0x000fe2000000800d */
[----:B------:R-:W-:Y:S01]  /*08c0*/  ISETP.NE.AND P1, PT, R11, RZ, PT ;  /* 0x000000ff0b00720c */ /* 0x000fe20003f25270 */
[----:B------:R-:W-:Y:S01]  /*08d0*/  IMAD.MOV R11, RZ, RZ, -R11 ;  /* 0x000000ffff0b7224 */ /* 0x000fe200078e0a0b */
[----:B------:R-:W-:-:S02]  /*08e0*/  LOP3.LUT R9, R9, 0x800000, RZ, 0xfc, !PT ;  /* 0x0080000009097812 */ /* 0x000fc400078efcff */
[----:B------:R-:W-:Y:S02]  /*08f0*/  FSETP.NEU.FTZ.AND P0, PT, R3, R8, PT ;  /* 0x000000080300720b */ /* 0x000fe40003f1d000 */
[----:B------:R-:W-:Y:S02]  /*0900*/  SHF.L.U32 R10, R9, R10, RZ ;  /* 0x0000000a090a7219 */ /* 0x000fe400000006ff */
[----:B------:R-:W-:Y:S02]  /*0910*/  SEL R8, R11, RZ, P2 ;  /* 0x000000ff0b087207 */ /* 0x000fe40001000000 */
[----:B------:R-:W-:Y:S02]  /*0920*/  ISETP.NE.AND P1, PT, R10, RZ, P1 ;  /* 0x000000ff0a00720c */ /* 0x000fe40000f25270 */
[----:B------:R-:W-:Y:S02]  /*0930*/  SHF.R.U32.HI R8, RZ, R8, R9 ;  /* 0x00000008ff087219 */ /* 0x000fe40000011609 */
[----:B------:R-:W-:-:S02]  /*0940*/  PLOP3.LUT P0, PT, P0, P1, PT, 0xf8, 0x8f ;  /* 0x00000000008f781c */ /* 0x000fc40000703f70 */
[----:B------:R-:W-:Y:S02]  /*0950*/  SHF.R.U32.HI R10, RZ, 0x1, R8 ;  /* 0x00000001ff0a7819 */ /* 0x000fe40000011608 */
[----:B------:R-:W-:-:S04]  /*0960*/  SEL R3, RZ, 0x1, !P0 ;  /* 0x00000001ff037807 */ /* 0x000fc80004000000 */
[----:B------:R-:W-:-:S04]  /*0970*/  LOP3.LUT R3, R3, 0x1, R10, 0xf8, !PT ;  /* 0x0000000103037812 */ /* 0x000fc800078ef80a */
[----:B------:R-:W-:-:S05]  /*0980*/  LOP3.LUT R3, R3, R8, RZ, 0xc0, !PT ;  /* 0x0000000803037212 */ /* 0x000fca00078ec0ff */
[----:B------:R-:W-:-:S05]  /*0990*/  IMAD.IADD R3, R10, 0x1, R3 ;  /* 0x000000010a037824 */ /* 0x000fca00078e0203 */
[----:B------:R-:W-:Y:S01]  /*09a0*/  LOP3.LUT R2, R3, R2, RZ, 0xfc, !PT ;  /* 0x0000000203027212 */ /* 0x000fe200078efcff */
[----:B------:R-:W-:Y:S06]  /*09b0*/  BRA `(.L_x_13) ;  /* 0x0000000000107947 */ /* 0x000fec0003800000 */
.L_x_12:
[----:B------:R-:W-:-:S04]  /*09c0*/  LOP3.LUT R2, R2, 0x80000000, RZ, 0xc0, !PT ;  /* 0x8000000002027812 */ /* 0x000fc800078ec0ff */
[----:B------:R-:W-:Y:S01]  /*09d0*/  LOP3.LUT R2, R2, 0x7f800000, RZ, 0xfc, !PT ;  /* 0x7f80000002027812 */ /* 0x000fe200078efcff */
[----:B------:R-:W-:Y:S06]  /*09e0*/  BRA `(.L_x_13) ;  /* 0x0000000000047947 */ /* 0x000fec0003800000 */
.L_x_11:
[----:B------:R-:W-:-:S07]  /*09f0*/  IMAD R2, R9, 0x800000, R2 ;  /* 0x0080000009027824 */ /* 0x000fce00078e0202 */
.L_x_13:
[----:B------:R-:W-:Y:S05]  /*0a00*/  BSYNC.RECONVERGENT B2 ;  /* 0x0000000000027941 */ /* 0x000fea0003800200 */
.L_x_10:
[----:B------:R-:W-:Y:S05]  /*0a10*/  BRA `(.L_x_14) ;  /* 0x0000000000207947 */ /* 0x000fea0003800000 */
.L_x_9:
[----:B------:R-:W-:-:S04]  /*0a20*/  LOP3.LUT R2, R3, 0x80000000, R2, 0x48, !PT ;  /* 0x8000000003027812 */ /* 0x000fc800078e4802 */
[----:B------:R-:W-:Y:S01]  /*0a30*/  LOP3.LUT R2, R2, 0x7f800000, RZ, 0xfc, !PT ;  /* 0x7f80000002027812 */ /* 0x000fe200078efcff */
[----:B------:R-:W-:Y:S06]  /*0a40*/  BRA `(.L_x_14) ;  /* 0x0000000000147947 */ /* 0x000fec0003800000 */
.L_x_8:
[----:B------:R-:W-:Y:S01]  /*0a50*/  LOP3.LUT R2, R3, 0x80000000, R2, 0x48, !PT ;  /* 0x8000000003027812 */ /* 0x000fe200078e4802 */
[----:B------:R-:W-:Y:S06]  /*0a60*/  BRA `(.L_x_14) ;  /* 0x00000000000c7947 */ /* 0x000fec0003800000 */
.L_x_7:
[----:B------:R-:W0:Y:S01]  /*0a70*/  MUFU.RSQ R2, -QNAN ;  /* 0xffc0000000027908 */ /* 0x000e220000001400 */
[----:B------:R-:W-:Y:S05]  /*0a80*/  BRA `(.L_x_14) ;  /* 0x0000000000047947 */ /* 0x000fea0003800000 */
.L_x_6:
[----:B------:R-:W-:-:S07]  /*0a90*/  FADD.FTZ R2, R2, R3 ;  /* 0x0000000302027221 */ /* 0x000fce0000010000 */
.L_x_14:
[----:B------:R-:W-:Y:S05]  /*0aa0*/  BSYNC.RECONVERGENT B1 ;  /* 0x0000000000017941 */ /* 0x000fea0003800200 */
.L_x_4:
[----:B0-----:R-:W-:Y:S02]  /*0ab0*/  IMAD.MOV.U32 R9, RZ, RZ, R2 ;  /* 0x000000ffff097224 */ /* 0x001fe400078e0002 */
[----:B------:R-:W-:Y:S02]  /*0ac0*/  IMAD.MOV.U32 R2, RZ, RZ, R6 ;  /* 0x000000ffff027224 */ /* 0x000fe400078e0006 */
[----:B------:R-:W-:-:S04]  /*0ad0*/  IMAD.MOV.U32 R3, RZ, RZ, 0x0 ;  /* 0x00000000ff037424 */ /* 0x000fc800078e00ff */
[----:B------:R-:W-:Y:S05]  /*0ae0*/  RET.REL.NODEC R2 `(apply_texture_coordinates) ;  /* 0xfffffff402447950 */ /* 0x000fea0003c3ffff */
.L_x_15:
[----:B------:R-:W-:-:S00]  /*0af0*/  BRA `(.L_x_15) ;  /* 0xfffffffc00fc7947 */ /* 0x000fc0000383ffff */
[----:B------:R-:W-:-:S00]  /*0b00*/  NOP ;  /* 0x0000000000007918 */ /* 0x000fc00000000000 */
[----:B------:R-:W-:-:S00]  /*0b10*/  NOP ;  /* 0x0000000000007918 */ /* 0x000fc00000000000 */
[----:B------:R-:W-:-:S00]  /*0b20*/  NOP ;  /* 0x0000000000007918 */ /* 0x000fc00000000000 */
[----:B------:R-:W-:-:S00]  /*0b30*/  NOP ;  /* 0x0000000000007918 */ /* 0x000fc00000000000 */
[----:B------:R-:W-:-:S00]  /*0b40*/  NOP ;  /* 0x0000000000007918 */ /* 0x000fc00000000000 */
[----:B------:R-:W-:-:S00]  /*0b50*/  NOP ;  /* 0x0000000000007918 */ /* 0x000fc00000000000 */
[----:B------:R-:W-:-:S00]  /*0b60*/  NOP ;  /* 0x0000000000007918 */ /* 0x000fc00000000000 */
[----:B------:R-:W-:-:S00]  /*0b70*/  NOP ;  /* 0x0000000000007918 */ /* 0x000fc00000000000 */
.L_x_63:


//--------------------- .text.generate_normals    --------------------------
	.section	.text.generate_normals,"ax",@progbits
	.align	128
        .global         generate_normals
        .type           generate_normals,@function
        .size           generate_normals,(.L_x_65 - generate_normals)
        .other          generate_normals,@"STO_CUDA_ENTRY STV_DEFAULT"
generate_normals:
.text.generate_normals:
        /* <DEDUP_REMOVED lines=9> */
[----:B------:R-:W1:Y:S07]  /*0090*/  LDCU.64 UR4, c[0x0][0x358] ;  /* 0x00006b00ff0477ac */ /* 0x000e6e0008000a00 */
[----:B------:R-:W2:Y:S01]  /*00a0*/  LDC.64 R10, c[0x0][0x380] ;  /* 0x0000e000ff0a7b82 */ /* 0x000ea20000000a00 */
[----:B0-----:R-:W-:-:S05]  /*00b0*/  IMAD.WIDE R6, R5, 0xc, R6 ;  /* 0x0000000c05067825 */ /* 0x001fca00078e0206 */
[----:B-1----:R-:W2:Y:S02]  /*00c0*/  LDG.E R9, desc[UR4][R6.64] ;  /* 0x0000000406097981 */ /* 0x002ea4000c1e1900 */
[----:B--2---:R-:W-:-:S05]  /*00d0*/  IMAD.WIDE R8, R9, 0x20, R10 ;  /* 0x0000002009087825 */ /* 0x004fca00078e020a */
[----:B------:R-:W2:Y:S01]  /*00e0*/  LDG.E R0, desc[UR4][R8.64+0x8] ;  /* 0x0000080408007981 */ /* 0x000ea2000c1e1900 */
[----:B------:R-:W-:Y:S01]  /*00f0*/  BSSY.RECONVERGENT B0, `(.L_x_16) ;  /* 0x000000d000007945 */ /* 0x000fe20003800200 */
[----:B--2---:R-:W-:-:S13]  /*0100*/  FSETP.GEU.AND P0, PT, R0, -999998, PT ;  /* 0xc97423e00000780b */ /* 0x004fda0003f0e000 */
[----:B------:R-:W-:Y:S05]  /*0110*/  @!P0 BRA `(.L_x_17) ;  /* 0x0000000000288947 */ /* 0x000fea0003800000 */
[----:B------:R-:W2:Y:S02]  /*0120*/  LDG.E R3, desc[UR4][R6.64+0x4] ;  /* 0x0000040406037981 */ /* 0x000ea4000c1e1900 */
[----:B--2---:R-:W-:-:S05]  /*0130*/  IMAD.WIDE R2, R3, 0x20, R10 ;  /* 0x0000002003027825 */ /* 0x004fca00078e020a */
[----:B------:R-:W2:Y:S02]  /*0140*/  LDG.E R13, desc[UR4][R2.64+0x8] ;  /* 0x00000804020d7981 */ /* 0x000ea4000c1e1900 */
[----:B--2---:R-:W-:-:S13]  /*0150*/  FSETP.GEU.AND P0, PT, R13, -999998, PT ;  /* 0xc97423e00d00780b */ /* 0x004fda0003f0e000 */
[----:B------:R-:W-:Y:S05]  /*0160*/  @!P0 BRA `(.L_x_17) ;  /* 0x0000000000148947 */ /* 0x000fea0003800000 */
[----:B------:R-:W2:Y:S02]  /*0170*/  LDG.E R7, desc[UR4][R6.64+0x8] ;  /* 0x0000080406077981 */ /* 0x000ea4000c1e1900 */
[----:B--2---:R-:W-:-:S05]  /*0180*/  IMAD.WIDE R10, R7, 0x20, R10 ;  /* 0x00000020070a7825 */ /* 0x004fca00078e020a */
[----:B------:R-:W2:Y:S02]  /*0190*/  LDG.E R15, desc[UR4][R10.64+0x8] ;  /* 0x000008040a0f7981 */ /* 0x000ea4000c1e1900 */
[----:B--2---:R-:W-:-:S13]  /*01a0*/  FSETP.GEU.AND P0, PT, R15, -999998, PT ;  /* 0xc97423e00f00780b */ /* 0x004fda0003f0e000 */
[----:B------:R-:W-:Y:S05]  /*01b0*/  @P0 BRA `(.L_x_18) ;  /* 0x0000000000200947 */ /* 0x000fea0003800000 */
.L_x_17:
[----:B------:R-:W-:Y:S05]  /*01c0*/  BSYNC.RECONVERGENT B0 ;  /* 0x0000000000007941 */ /* 0x000fea0003800200 */
.L_x_16:
[----:B------:R-:W0:Y:S01]  /*01d0*/  LDC.64 R2, c[0x0][0x390] ;  /* 0x0000e400ff027b82 */ /* 0x000e220000000a00 */
[----:B------:R-:W-:-:S04]  /*01e0*/  IMAD R5, R5, 0x3, RZ ;  /* 0x0000000305057824 */ /* 0x000fc800078e02ff */
[----:B0-----:R-:W-:-:S05]  /*01f0*/  IMAD.WIDE R2, R5, 0x4, R2 ;  /* 0x0000000405027825 */ /* 0x001fca00078e0202 */
[----:B------:R-:W-:Y:S04]  /*0200*/  STG.E desc[UR4][R2.64], RZ ;  /* 0x000000ff02007986 */ /* 0x000fe8000c101904 */
[----:B------:R-:W-:Y:S04]  /*0210*/  STG.E desc[UR4][R2.64+0x4], RZ ;  /* 0x000004ff02007986 */ /* 0x000fe8000c101904 */
[----:B------:R-:W-:Y:S01]  /*0220*/  STG.E desc[UR4][R2.64+0x8], RZ ;  /* 0x000008ff02007986 */ /* 0x000fe2000c101904 */
[----:B------:R-:W-:Y:S05]  /*0230*/  EXIT ;  /* 0x000000000000794d */ /* 0x000fea0003800000 */
.L_x_18:
[----:B------:R-:W2:Y:S04]  /*0240*/  LDG.E R4, desc[UR4][R8.64] ;  /* 0x0000000408047981 */ /* 0x000ea8000c1e1900 */
[----:B------:R-:W2:Y:S04]  /*0250*/  LDG.E R7, desc[UR4][R2.64] ;  /* 0x0000000402077981 */ /* 0x000ea8000c1e1900 */
[----:B------:R-:W3:Y:S04]  /*0260*/  LDG.E R6, desc[UR4][R8.64+0x4] ;  /* 0x0000040408067981 */ /* 0x000ee8000c1e1900 */
[----:B------:R-:W3:Y:S04]  /*0270*/  LDG.E R21, desc[UR4][R10.64+0x4] ;  /* 0x000004040a157981 */ /* 0x000ee8000c1e1900 */
[----:B------:R-:W4:Y:S04]  /*0280*/  LDG.E R19, desc[UR4][R10.64] ;  /* 0x000000040a137981 */ /* 0x000f28000c1e1900 */
[----:B------:R-:W5:Y:S01]  /*0290*/  LDG.E R17, desc[UR4][R2.64+0x4] ;  /* 0x0000040402117981 */ /* 0x000f62000c1e1900 */
[C---:B------:R-:W-:Y:S01]  /*02a0*/  FADD R12, -R0.reuse, R15 ;  /* 0x0000000f000c7221 */ /* 0x040fe20000000100 */
[----:B------:R-:W-:Y:S01]  /*02b0*/  FADD R0, -R0, R13 ;  /* 0x0000000d00007221 */ /* 0x000fe20000000100 */
[----:B------:R-:W-:Y:S01]  /*02c0*/  BSSY.RECONVERGENT B1, `(.L_x_19) ;  /* 0x0000019000017945 */ /* 0x000fe20003800200 */
[----:B--2---:R-:W-:-:S04]  /*02d0*/  FADD R7, -R4, R7 ;  /* 0x0000000704077221 */ /* 0x004fc80000000100 */
[----:B------:R-:W-:Y:S01]  /*02e0*/  FMUL R13, R7, R12 ;  /* 0x0000000c070d7220 */ /* 0x000fe20000400000 */
[----:B---3--:R-:W-:Y:S01]  /*02f0*/  FADD R21, -R6, R21 ;  /* 0x0000001506157221 */ /* 0x008fe20000000100 */
[----:B----4-:R-:W-:-:S03]  /*0300*/  FADD R19, -R4, R19 ;  /* 0x0000001304137221 */ /* 0x010fc60000000100 */
[----:B------:R-:W-:Y:S01]  /*0310*/  FMUL R4, R0, R21 ;  /* 0x0000001500047220 */ /* 0x000fe20000400000 */
[----:B-----5:R-:W-:Y:S01]  /*0320*/  FADD R17, -R6, R17 ;  /* 0x0000001106117221 */ /* 0x020fe20000000100 */
[----:B------:R-:W-:-:S03]  /*0330*/  FFMA R0, R0, R19, -R13 ;  /* 0x0000001300007223 */ /* 0x000fc6000000080d */
[C---:B------:R-:W-:Y:S01]  /*0340*/  FMUL R6, R17.reuse, R19 ;  /* 0x0000001311067220 */ /* 0x040fe20000400000 */
[----:B------:R-:W-:Y:S01]  /*0350*/  FFMA R3, R17, R12, -R4 ;  /* 0x0000000c11037223 */ /* 0x000fe20000000804 */
[----:B------:R-:W-:Y:S02]  /*0360*/  FMUL R4, R0, R0 ;  /* 0x0000000000047220 */ /* 0x000fe40000400000 */
[----:B------:R-:W-:Y:S02]  /*0370*/  FFMA R2, R7, R21, -R6 ;  /* 0x0000001507027223 */ /* 0x000fe40000000806 */
[----:B------:R-:W-:-:S04]  /*0380*/  FFMA R7, R3, R3, R4 ;  /* 0x0000000303077223 */ /* 0x000fc80000000004 */
[----:B------:R-:W-:-:S05]  /*0390*/  FFMA R4, R2, R2, R7 ;  /* 0x0000000202047223 */ /* 0x000fca0000000007 */
[----:B------:R-:W-:Y:S01]  /*03a0*/  IADD3 R6, PT, PT, R4, -0xd000000, RZ ;  /* 0xf300000004067810 */ /* 0x000fe20007ffe0ff */
[----:B------:R0:W1:Y:S03]  /*03b0*/  MUFU.RSQ R7, R4 ;  /* 0x0000000400077308 */ /* 0x0000660000001400 */
[----:B------:R-:W-:-:S13]  /*03c0*/  ISETP.GT.U32.AND P0, PT, R6, 0x727fffff, PT ;  /* 0x727fffff0600780c */ /* 0x000fda0003f04070 */
[----:B0-----:R-:W-:Y:S05]  /*03d0*/  @!P0 BRA `(.L_x_20) ;  /* 0x00000000000c8947 */ /* 0x001fea0003800000 */
[----:B------:R-:W-:-:S07]  /*03e0*/  MOV R11, 0x400 ;  /* 0x00000400000b7802 */ /* 0x000fce0000000f00 */
[----:B-1----:R-:W-:Y:S05]  /*03f0*/  CALL.REL.NOINC `($__internal_1_$__cuda_sm20_sqrt_rn_f32_slowpath) ;  /* 0x0000000000f07944 */ /* 0x002fea0003c00000 */
[----:B------:R-:W-:Y:S05]  /*0400*/  BRA `(.L_x_21) ;  /* 0x0000000000107947 */ /* 0x000fea0003800000 */
.L_x_20:
[----:B-1----:R-:W-:Y:S01]  /*0410*/  FMUL.FTZ R9, R4, R7 ;  /* 0x0000000704097220 */ /* 0x002fe20000410000 */
[----:B------:R-:W-:-:S03]  /*0420*/  FMUL.FTZ R7, R7, 0.5 ;  /* 0x3f00000007077820 */ /* 0x000fc60000410000 */
[----:B------:R-:W-:-:S04]  /*0430*/  FFMA R4, -R9, R9, R4 ;  /* 0x0000000909047223 */ /* 0x000fc80000000104 */
[----:B------:R-:W-:-:S07]  /*0440*/  FFMA R4, R4, R7, R9 ;  /* 0x0000000704047223 */ /* 0x000fce0000000009 */
.L_x_21:
[----:B------:R-:W-:Y:S05]  /*0450*/  BSYNC.RECONVERGENT B1 ;  /* 0x0000000000017941 */ /* 0x000fea0003800200 */
.L_x_19:
[----:B------:R-:W-:Y:S01]  /*0460*/  FSETP.GT.AND P0, PT, R4, 9.9999999747524270788e-07, PT ;  /* 0x358637bd0400780b */ /* 0x000fe20003f04000 */
[----:B------:R-:W-:Y:S01]  /*0470*/  BSSY.RECONVERGENT B1, `(.L_x_22) ;  /* 0x000002d000017945 */ /* 0x000fe20003800200 */
[----:B------:R-:W-:Y:S01]  /*0480*/  IMAD.MOV.U32 R9, RZ, RZ, 0x3f800000 ;  /* 0x3f800000ff097424 */ /* 0x000fe200078e00ff */
[----:B------:R-:W-:-:S10]  /*0490*/  CS2R R6, SRZ ;  /* 0x0000000000067805 */ /* 0x000fd4000001ff00 */
[----:B------:R-:W-:Y:S05]  /*04a0*/  @!P0 BRA `(.L_x_23) ;  /* 0x0000000000a48947 */ /* 0x000fea0003800000 */
[----:B------:R-:W0:Y:S01]  /*04b0*/  MUFU.RCP R7, R4 ;  /* 0x0000000400077308 */ /* 0x000e220000001000 */
[----:B------:R-:W-:Y:S07]  /*04c0*/  BSSY.RECONVERGENT B2, `(.L_x_24) ;  /* 0x000000b000027945 */ /* 0x000fee0003800200 */
[----:B------:R-:W1:Y:S01]  /*04d0*/  FCHK P0, R3, R4 ;  /* 0x0000000403007302 */ /* 0x000e620000000000 */
[----:B0-----:R-:W-:-:S04]  /*04e0*/  FFMA R6, R7, -R4, 1 ;  /* 0x3f80000007067423 */ /* 0x001fc80000000804 */
[----:B------:R-:W-:-:S04]  /*04f0*/  FFMA R6, R7, R6, R7 ;  /* 0x0000000607067223 */ /* 0x000fc80000000007 */
[----:B------:R-:W-:-:S04]  /*0500*/  FFMA R7, R3, R6, RZ ;  /* 0x0000000603077223 */ /* 0x000fc800000000ff */
[----:B------:R-:W-:-:S04]  /*0510*/  FFMA R8, R7, -R4, R3 ;  /* 0x8000000407087223 */ /* 0x000fc80000000003 */
[----:B------:R-:W-:Y:S01]  /*0520*/  FFMA R6, R6, R8, R7 ;  /* 0x0000000806067223 */ /* 0x000fe20000000007 */
[----:B-1----:R-:W-:Y:S06]  /*0530*/  @!P0 BRA `(.L_x_25) ;  /* 0x00000000000c8947 */ /* 0x002fec0003800000 */
[----:B------:R-:W-:-:S07]  /*0540*/  MOV R8, 0x560 ;  /* 0x0000056000087802 */ /* 0x000fce0000000f00 */
[----:B------:R-:W-:Y:S05]  /*0550*/  CALL.REL.NOINC `($__internal_2_$__cuda_sm3x_div_rn_noftz_f32_slowpath) ;  /* 0x0000000000f47944 */ /* 0x000fea0003c00000 */
[----:B------:R-:W-:-:S07]  /*0560*/  MOV R6, R3 ;  /* 0x0000000300067202 */ /* 0x000fce0000000f00 */
.L_x_25:
[----:B------:R-:W-:Y:S05]  /*0570*/  BSYNC.RECONVERGENT B2 ;  /* 0x0000000000027941 */ /* 0x000fea0003800200 */
.L_x_24:
        /* <DEDUP_REMOVED lines=9> */
[----:B------:R-:W-:Y:S01]  /*0610*/  IMAD.MOV.U32 R3, RZ, RZ, R0 ;  /* 0x000000ffff037224 */ /* 0x000fe200078e0000 */
[----:B------:R-:W-:-:S07]  /*0620*/  MOV R8, 0x640 ;  /* 0x0000064000087802 */ /* 0x000fce0000000f00 */
[----:B------:R-:W-:Y:S05]  /*0630*/  CALL.REL.NOINC `($__internal_2_$__cuda_sm3x_div_rn_noftz_f32_slowpath) ;  /* 0x0000000000bc7944 */ /* 0x000fea0003c00000 */
[----:B------:R-:W-:-:S07]  /*0640*/  MOV R7, R3 ;  /* 0x0000000300077202 */ /* 0x000fce0000000f00 */
.L_x_27:
[----:B------:R-:W-:Y:S05]  /*0650*/  BSYNC.RECONVERGENT B2 ;  /* 0x0000000000027941 */ /* 0x000fea0003800200 */
.L_x_26:
        /* <DEDUP_REMOVED lines=13> */
.L_x_28:
[----:B------:R-:W-:Y:S05]  /*0730*/  BSYNC.RECONVERGENT B2 ;  /* 0x0000000000027941 */ /* 0x000fea0003800200 */
.L_x_23:
[----:B------:R-:W-:Y:S05]  /*0740*/  BSYNC.RECONVERGENT B1 ;  /* 0x0000000000017941 */ /* 0x000fea0003800200 */
.L_x_22:
[----:B------:R-:W0:Y:S01]  /*0750*/  LDC.64 R2, c[0x0][0x390] ;  /* 0x0000e400ff027b82 */ /* 0x000e220000000a00 */
[----:B------:R-:W-:-:S04]  /*0760*/  IMAD R5, R5, 0x3, RZ ;  /* 0x0000000305057824 */ /* 0x000fc800078e02ff */
[----:B0-----:R-:W-:-:S05]  /*0770*/  IMAD.WIDE R2, R5, 0x4, R2 ;  /* 0x0000000405027825 */ /* 0x001fca00078e0202 */
[----:B------:R-:W-:Y:S04]  /*0780*/  STG.E desc[UR4][R2.64], R6 ;  /* 0x0000000602007986 */ /* 0x000fe8000c101904 */
[----:B------:R-:W-:Y:S04]  /*0790*/  STG.E desc[UR4][R2.64+0x4], R7 ;  /* 0x0000040702007986 */ /* 0x000fe8000c101904 */
[----:B------:R-:W-:Y:S01]  /*07a0*/  STG.E desc[UR4][R2.64+0x8], R9 ;  /* 0x0000080902007986 */ /* 0x000fe2000c101904 */
[----:B------:R-:W-:Y:S05]  /*07b0*/  EXIT ;  /* 0x000000000000794d */ /* 0x000fea0003800000 */
        .weak           $__internal_1_$__cuda_sm20_sqrt_rn_f32_slowpath
        .type           $__internal_1_$__cuda_sm20_sqrt_rn_f32_slowpath,@function
        .size           $__internal_1_$__cuda_sm20_sqrt_rn_f32_slowpath,($__internal_2_$__cuda_sm3x_div_rn_noftz_f32_slowpath - $__internal_1_$__cuda_sm20_sqrt_rn_f32_slowpath)
$__internal_1_$__cuda_sm20_sqrt_rn_f32_slowpath:
[----:B------:R-:W-:-:S13]  /*07c0*/  LOP3.LUT P0, RZ, R4, 0x7fffffff, RZ, 0xc0, !PT ;  /* 0x7fffffff04ff7812 */ /* 0x000fda000780c0ff */
[----:B------:R-:W-:Y:S01]  /*07d0*/  @!P0 IMAD.MOV.U32 R6, RZ, RZ, R4 ;  /* 0x000000ffff068224 */ /* 0x000fe200078e0004 */
[----:B------:R-:W-:Y:S06]  /*07e0*/  @!P0 BRA `(.L_x_29) ;  /* 0x0000000000408947 */ /* 0x000fec0003800000 */
[----:B------:R-:W-:-:S13]  /*07f0*/  FSETP.GEU.FTZ.AND P0, PT, R4, RZ, PT ;  /* 0x000000ff0400720b */ /* 0x000fda0003f1e000 */
[----:B------:R-:W-:Y:S01]  /*0800*/  @!P0 MOV R6, 0x7fffffff ;  /* 0x7fffffff00068802 */ /* 0x000fe20000000f00 */
[----:B------:R-:W-:Y:S06]  /*0810*/  @!P0 BRA `(.L_x_29) ;  /* 0x0000000000348947 */ /* 0x000fec0003800000 */
[----:B------:R-:W-:-:S13]  /*0820*/  FSETP.GTU.FTZ.AND P0, PT, |R4|, +INF , PT ;  /* 0x7f8000000400780b */ /* 0x000fda0003f1c200 */
[----:B------:R-:W-:Y:S01]  /*0830*/  @P0 FADD.FTZ R6, R4, 1 ;  /* 0x3f80000004060421 */ /* 0x000fe20000010000 */
[----:B------:R-:W-:Y:S06]  /*0840*/  @P0 BRA `(.L_x_29) ;  /* 0x0000000000280947 */ /* 0x000fec0003800000 */
[----:B------:R-:W-:-:S13]  /*0850*/  FSETP.NEU.FTZ.AND P0, PT, |R4|, +INF , PT ;  /* 0x7f8000000400780b */ /* 0x000fda0003f1d200 */
[----:B------:R-:W-:-:S04]  /*0860*/  @P0 FFMA R7, R4, 1.84467440737095516160e+19, RZ ;  /* 0x5f80000004070823 */ /* 0x000fc800000000ff */
[----:B------:R-:W0:Y:S02]  /*0870*/  @P0 MUFU.RSQ R6, R7 ;  /* 0x0000000700060308 */ /* 0x000e240000001400 */
[----:B0-----:R-:W-:Y:S01]  /*0880*/  @P0 FMUL.FTZ R8, R7, R6 ;  /* 0x0000000607080220 */ /* 0x001fe20000410000 */
[----:B------:R-:W-:Y:S01]  /*0890*/  @P0 FMUL.FTZ R10, R6, 0.5 ;  /* 0x3f000000060a0820 */ /* 0x000fe20000410000 */
[----:B------:R-:W-:Y:S02]  /*08a0*/  @!P0 IMAD.MOV.U32 R6, RZ, RZ, R4 ;  /* 0x000000ffff068224 */ /* 0x000fe400078e0004 */
[----:B------:R-:W-:-:S04]  /*08b0*/  @P0 FADD.FTZ R9, -R8, -RZ ;  /* 0x800000ff08090221 */ /* 0x000fc80000010100 */
[----:B------:R-:W-:-:S04]  /*08c0*/  @P0 FFMA R9, R8, R9, R7 ;  /* 0x0000000908090223 */ /* 0x000fc80000000007 */
[----:B------:R-:W-:-:S04]  /*08d0*/  @P0 FFMA R9, R9, R10, R8 ;  /* 0x0000000a09090223 */ /* 0x000fc80000000008 */
[----:B------:R-:W-:-:S07]  /*08e0*/  @P0 FMUL.FTZ R6, R9, 2.3283064365386962891e-10 ;  /* 0x2f80000009060820 */ /* 0x000fce0000410000 */
.L_x_29:
[----:B------:R-:W-:Y:S01]  /*08f0*/  HFMA2 R7, -RZ, RZ, 0, 0 ;  /* 0x00000000ff077431 */ /* 0x000fe200000001ff */
[----:B------:R-:W-:Y:S01]  /*0900*/  MOV R4, R6 ;  /* 0x0000000600047202 */ /* 0x000fe20000000f00 */
[----:B------:R-:W-:-:S04]  /*0910*/  IMAD.MOV.U32 R6, RZ, RZ, R11 ;  /* 0x000000ffff067224 */ /* 0x000fc800078e000b */
[----:B------:R-:W-:Y:S05]  /*0920*/  RET.REL.NODEC R6 `(generate_normals) ;  /* 0xfffffff406b47950 */ /* 0x000fea0003c3ffff */
        .weak           $__internal_2_$__cuda_sm3x_div_rn_noftz_f32_slowpath
        .type           $__internal_2_$__cuda_sm3x_div_rn_noftz_f32_slowpath,@function
        .size           $__internal_2_$__cuda_sm3x_div_rn_noftz_f32_slowpath,(.L_x_65 - $__internal_2_$__cuda_sm3x_div_rn_noftz_f32_slowpath)
$__internal_2_$__cuda_sm3x_div_rn_noftz_f32_slowpath:
[--C-:B------:R-:W-:Y:S01]  /*0930*/  SHF.R.U32.HI R10, RZ, 0x17, R4.reuse ;  /* 0x00000017ff0a7819 */ /* 0x100fe20000011604 */
[----:B------:R-:W-:Y:S01]  /*0940*/  BSSY.RECONVERGENT B3, `(.L_x_30) ;  /* 0x0000063000037945 */ /* 0x000fe20003800200 */
[----:B------:R-:W-:Y:S01]  /*0950*/  SHF.R.U32.HI R9, RZ, 0x17, R3 ;  /* 0x00000017ff097819 */ /* 0x000fe20000011603 */
[----:B------:R-:W-:Y:S01]  /*0960*/  IMAD.MOV.U32 R12, RZ, RZ, R4 ;  /* 0x000000ffff0c7224 */ /* 0x000fe200078e0004 */
[----:B------:R-:W-:Y:S02]  /*0970*/  LOP3.LUT R10, R10, 0xff, RZ, 0xc0, !PT ;  /* 0x000000ff0a0a7812 */ /* 0x000fe400078ec0ff */
[----:B------:R-:W-:-:S03]  /*0980*/  LOP3.LUT R15, R9, 0xff, RZ, 0xc0, !PT ;  /* 0x000000ff090f7812 */ /* 0x000fc600078ec0ff */
[----:B------:R-:W-:Y:S01]  /*0990*/  VIADD R13, R10, 0xffffffff ;  /* 0xffffffff0a0d7836 */ /* 0x000fe20000000000 */
[----:B------:R-:W-:-:S04]  /*09a0*/  IADD3 R11, PT, PT, R15, -0x1, RZ ;  /* 0xffffffff0f0b7810 */ /* 0x000fc80007ffe0ff */
[----:B------:R-:W-:-:S04]  /*09b0*/  ISETP.GT.U32.AND P0, PT, R13, 0xfd, PT ;  /* 0x000000fd0d00780c */ /* 0x000fc80003f04070 */
[----:B------:R-:W-:-:S13]  /*09c0*/  ISETP.GT.U32.OR P0, PT, R11, 0xfd, P0 ;  /* 0x000000fd0b00780c */ /* 0x000fda0000704470 */
[----:B------:R-:W-:Y:S01]  /*09d0*/  @!P0 MOV R9, RZ ;  /* 0x000000ff00098202 */ /* 0x000fe20000000f00 */
        /* <DEDUP_REMOVED lines=19> */
[----:B------:R-:W-:Y:S01]  /*0b10*/  @P0 IMAD.MOV.U32 R9, RZ, RZ, RZ ;  /* 0x000000ffff090224 */ /* 0x000fe200078e00ff */
[----:B------:R-:W-:Y:S01]  /*0b20*/  @!P0 MOV R9, 0xffffffc0 ;  /* 0xffffffc000098802 */ /* 0x000fe20000000f00 */
[----:B------:R-:W-:Y:S01]  /*0b30*/  @!P0 FFMA R3, R3, 1.84467440737095516160e+19, RZ ;  /* 0x5f80000003038823 */ /* 0x000fe200000000ff */
[----:B------:R-:W-:-:S03]  /*0b40*/  @!P1 FFMA R12, R4, 1.84467440737095516160e+19, RZ ;  /* 0x5f800000040c9823 */ /* 0x000fc600000000ff */
[----:B------:R-:W-:-:S07]  /*0b50*/  @!P1 VIADD R9, R9, 0x40 ;  /* 0x0000004009099836 */ /* 0x000fce0000000000 */
.L_x_31:
[----:B------:R-:W-:Y:S01]  /*0b60*/  LEA R11, R10, 0xc0800000, 0x17 ;  /* 0xc08000000a0b7811 */ /* 0x000fe200078eb8ff */
[----:B------:R-:W-:Y:S03]  /*0b70*/  BSSY.RECONVERGENT B4, `(.L_x_36) ;  /* 0x0000036000047945 */ /* 0x000fe60003800200 */
[----:B------:R-:W-:Y:S01]  /*0b80*/  IADD3 R12, PT, PT, -R11, R12, RZ ;  /* 0x0000000c0b0c7210 */ /* 0x000fe20007ffe1ff */
[----:B------:R-:W-:-:S03]  /*0b90*/  VIADD R11, R15, 0xffffff81 ;  /* 0xffffff810f0b7836 */ /* 0x000fc60000000000 */
[----:B------:R0:W1:Y:S01]  /*0ba0*/  MUFU.RCP R13, R12 ;  /* 0x0000000c000d7308 */ /* 0x0000620000001000 */
[----:B------:R-:W-:Y:S01]  /*0bb0*/  FADD.FTZ R14, -R12, -RZ ;  /* 0x800000ff0c0e7221 */ /* 0x000fe20000010100 */
[C---:B------:R-:W-:Y:S01]  /*0bc0*/  IMAD R3, R11.reuse, -0x800000, R3 ;  /* 0xff8000000b037824 */ /* 0x040fe200078e0203 */
[----:B0-----:R-:W-:-:S04]  /*0bd0*/  IADD3 R12, PT, PT, R11, 0x7f, -R10 ;  /* 0x0000007f0b0c7810 */ /* 0x001fc80007ffe80a */
[----:B------:R-:W-:Y:S01]  /*0be0*/  IADD3 R12, PT, PT, R12, R9, RZ ;  /* 0x000000090c0c7210 */ /* 0x000fe20007ffe0ff */
[----:B-1----:R-:W-:-:S04]  /*0bf0*/  FFMA R16, R13, R14, 1 ;  /* 0x3f8000000d107423 */ /* 0x002fc8000000000e */
[----:B------:R-:W-:-:S04]  /*0c00*/  FFMA R18, R13, R16, R13 ;  /* 0x000000100d127223 */ /* 0x000fc8000000000d */
[----:B------:R-:W-:-:S04]  /*0c10*/  FFMA R13, R3, R18, RZ ;  /* 0x00000012030d7223 */ /* 0x000fc800000000ff */
[----:B------:R-:W-:-:S04]  /*0c20*/  FFMA R16, R14, R13, R3 ;  /* 0x0000000d0e107223 */ /* 0x000fc80000000003 */
[----:B------:R-:W-:-:S04]  /*0c30*/  FFMA R13, R18, R16, R13 ;  /* 0x00000010120d7223 */ /* 0x000fc8000000000d */
[----:B------:R-:W-:-:S04]  /*0c40*/  FFMA R14, R14, R13, R3 ;  /* 0x0000000d0e0e7223 */ /* 0x000fc80000000003 */
[----:B------:R-:W-:-:S05]  /*0c50*/  FFMA R3, R18, R14, R13 ;  /* 0x0000000e12037223 */ /* 0x000fca000000000d */
[----:B------:R-:W-:-:S04]  /*0c60*/  SHF.R.U32.HI R10, RZ, 0x17, R3 ;  /* 0x00000017ff0a7819 */ /* 0x000fc80000011603 */
[----:B------:R-:W-:-:S04]  /*0c70*/  LOP3.LUT R10, R10, 0xff, RZ, 0xc0, !PT ;  /* 0x000000ff0a0a7812 */ /* 0x000fc800078ec0ff */
[----:B------:R-:W-:-:S05]  /*0c80*/  IADD3 R15, PT, PT, R10, R12, RZ ;  /* 0x0000000c0a0f7210 */ /* 0x000fca0007ffe0ff */
        /* <DEDUP_REMOVED lines=11> */
[C---:B------:R-:W-:Y:S01]  /*0d40*/  IADD3 R12, PT, PT, R15.reuse, 0x20, RZ ;  /* 0x000000200f0c7810 */ /* 0x040fe20007ffe0ff */
[CCC-:B------:R-:W-:Y:S01]  /*0d50*/  FFMA.RM R10, R18.reuse, R14.reuse, R13.reuse ;  /* 0x0000000e120a7223 */ /* 0x1c0fe2000000400d */
[----:B------:R-:W-:Y:S02]  /*0d60*/  ISETP.NE.AND P2, PT, R15, RZ, PT ;  /* 0x000000ff0f00720c */ /* 0x000fe40003f45270 */
[----:B------:R-:W-:Y:S01]  /*0d70*/  LOP3.LUT R11, R9, 0x7fffff, RZ, 0xc0, !PT ;  /* 0x007fffff090b7812 */ /* 0x000fe200078ec0ff */
[----:B------:R-:W-:Y:S01]  /*0d80*/  FFMA.RP R9, R18, R14, R13 ;  /* 0x0000000e12097223 */ /* 0x000fe2000000800d */
[----:B------:R-:W-:Y:S02]  /*0d90*/  ISETP.NE.AND P1, PT, R15, RZ, PT ;  /* 0x000000ff0f00720c */ /* 0x000fe40003f25270 */
[----:B------:R-:W-:Y:S02]  /*0da0*/  LOP3.LUT R11, R11, 0x800000, RZ, 0xfc, !PT ;  /* 0x008000000b0b7812 */ /* 0x000fe400078efcff */
[----:B------:R-:W-:-:S02]  /*0db0*/  IADD3 R13, PT, PT, -R15, RZ, RZ ;  /* 0x000000ff0f0d7210 */ /* 0x000fc40007ffe1ff */
[----:B------:R-:W-:Y:S02]  /*0dc0*/  SHF.L.U32 R12, R11, R12, RZ ;  /* 0x0000000c0b0c7219 */ /* 0x000fe400000006ff */
[----:B------:R-:W-:Y:S02]  /*0dd0*/  FSETP.NEU.FTZ.AND P0, PT, R9, R10, PT ;  /* 0x0000000a0900720b */ /* 0x000fe40003f1d000 */
        /* <DEDUP_REMOVED lines=11> */
.L_x_38:
[----:B------:R-:W-:-:S04]  /*0e90*/  LOP3.LUT R3, R3, 0x80000000, RZ, 0xc0, !PT ;  /* 0x8000000003037812 */ /* 0x000fc800078ec0ff */
[----:B------:R-:W-:Y:S01]  /*0ea0*/  LOP3.LUT R3, R3, 0x7f800000, RZ, 0xfc, !PT ;  /* 0x7f80000003037812 */ /* 0x000fe200078efcff */
[----:B------:R-:W-:Y:S06]  /*0eb0*/  BRA `(.L_x_39) ;  /* 0x0000000000047947 */ /* 0x000fec0003800000 */
.L_x_37:
[----:B------:R-:W-:-:S07]  /*0ec0*/  LEA R3, R12, R3, 0x17 ;  /* 0x000000030c037211 */ /* 0x000fce00078eb8ff */
.L_x_39:
[----:B------:R-:W-:Y:S05]  /*0ed0*/  BSYNC.RECONVERGENT B4 ;  /* 0x0000000000047941 */ /* 0x000fea0003800200 */
.L_x_36:
[----:B------:R-:W-:Y:S05]  /*0ee0*/  BRA `(.L_x_40) ;  /* 0x0000000000207947 */ /* 0x000fea0003800000 */
.L_x_35:
[----:B------:R-:W-:-:S04]  /*0ef0*/  LOP3.LUT R3, R12, 0x80000000, R3, 0x48, !PT ;  /* 0x800000000c037812 */ /* 0x000fc800078e4803 */
[----:B------:R-:W-:Y:S01]  /*0f00*/  LOP3.LUT R3, R3, 0x7f800000, RZ, 0xfc, !PT ;  /* 0x7f80000003037812 */ /* 0x000fe200078efcff */
[----:B------:R-:W-:Y:S06]  /*0f10*/  BRA `(.L_x_40) ;  /* 0x0000000000147947 */ /* 0x000fec0003800000 */
.L_x_34:
[----:B------:R-:W-:Y:S01]  /*0f20*/  LOP3.LUT R3, R12, 0x80000000, R3, 0x48, !PT ;  /* 0x800000000c037812 */ /* 0x000fe200078e4803 */
[----:B------:R-:W-:Y:S06]  /*0f30*/  BRA `(.L_x_40) ;  /* 0x00000000000c7947 */ /* 0x000fec0003800000 */
.L_x_33:
[----:B------:R-:W0:Y:S01]  /*0f40*/  MUFU.RSQ R3, -QNAN ;  /* 0xffc0000000037908 */ /* 0x000e220000001400 */
[----:B------:R-:W-:Y:S05]  /*0f50*/  BRA `(.L_x_40) ;  /* 0x0000000000047947 */ /* 0x000fea0003800000 */
.L_x_32:
[----:B------:R-:W-:-:S07]  /*0f60*/  FADD.FTZ R3, R3, R4 ;  /* 0x0000000403037221 */ /* 0x000fce0000010000 */
.L_x_40:
[----:B------:R-:W-:Y:S05]  /*0f70*/  BSYNC.RECONVERGENT B3 ;  /* 0x0000000000037941 */ /* 0x000fea0003800200 */
.L_x_30:
[----:B------:R-:W-:-:S04]  /*0f80*/  HFMA2 R9, -RZ, RZ, 0, 0 ;  /* 0x00000000ff097431 */ /* 0x000fc800000001ff */
[----:B0-----:R-:W-:Y:S05]  /*0f90*/  RET.REL.NODEC R8 `(generate_normals) ;  /* 0xfffffff008187950 */ /* 0x001fea0003c3ffff */
.L_x_41:
        /* <DEDUP_REMOVED lines=14> */
.L_x_65:


//--------------------- .text.generate_vertices   --------------------------
	.section	.text.generate_vertices,"ax",@progbits
	.align	128
        .global         generate_vertices
        .type           generate_vertices,@function
        .size           generate_vertices,(.L_x_67 - generate_vertices)
        .other          generate_vertices,@"STO_CUDA_ENTRY STV_DEFAULT"
generate_vertices:
.text.generate_vertices:
[----:B------:R-:W-:Y:S01]  /*0000*/  LDC R1, c[0x0][0x37c] ;  /* 0x0000df00ff017b82 */ /* 0x000fe20000000800 */
[----:B------:R-:W0:Y:S07]  /*0010*/  S2R R2, SR_TID.Y ;  /* 0x0000000000027919 */ /* 0x000e2e0000002200 */
[----:B------:R-:W1:Y:S01]  /*0020*/  LDC R0, c[0x0][0x360] ;  /* 0x0000d800ff007b82 */ /* 0x000e620000000800 */
[----:B------:R-:W2:Y:S01]  /*0030*/  LDCU.64 UR8, c[0x0][0x3a0] ;  /* 0x00007400ff0877ac */ /* 0x000ea20008000a00 */
[----:B------:R-:W1:Y:S06]  /*0040*/  S2R R3, SR_TID.X ;  /* 0x0000000000037919 */ /* 0x000e6c0000002100 */
[----:B------:R-:W0:Y:S08]  /*0050*/  S2UR UR5, SR_CTAID.Y ;  /* 0x00000000000579c3 */ /* 0x000e300000002600 */
[----:B------:R-:W0:Y:S08]  /*0060*/  LDC R5, c[0x0][0x364] ;  /* 0x0000d900ff057b82 */ /* 0x000e300000000800 */
[----:B------:R-:W1:Y:S01]  /*0070*/  S2UR UR4, SR_CTAID.X ;  /* 0x00000000000479c3 */ /* 0x000e620000002500 */
[----:B0-----:R-:W-:-:S05]  /*0080*/  IMAD R5, R5, UR5, R2 ;  /* 0x0000000505057c24 */ /* 0x001fca000f8e0202 */
[----:B--2---:R-:W-:Y:S01]  /*0090*/  ISETP.GE.AND P0, PT, R5, UR9, PT ;  /* 0x0000000905007c0c */ /* 0x004fe2000bf06270 */
[----:B-1----:R-:W-:-:S05]  /*00a0*/  IMAD R0, R0, UR4, R3 ;  /* 0x0000000400007c24 */ /* 0x002fca000f8e0203 */
[----:B------:R-:W-:-:S13]  /*00b0*/  ISETP.GE.OR P0, PT, R0, UR8, P0 ;  /* 0x0000000800007c0c */ /* 0x000fda0008706670 */
[----:B------:R-:W-:Y:S05]  /*00c0*/  @P0 EXIT ;  /* 0x000000000000094d */ /* 0x000fea0003800000 */
[----:B------:R-:W0:Y:S01]  /*00d0*/  LDC.64 R2, c[0x0][0x390] ;  /* 0x0000e400ff027b82 */ /* 0x000e220000000a00 */
[----:B------:R-:W1:Y:S01]  /*00e0*/  LDCU.64 UR6, c[0x0][0x358] ;  /* 0x00006b00ff0677ac */ /* 0x000e620008000a00 */
[----:B------:R-:W-:-:S04]  /*00f0*/  IMAD R4, R5, UR8, R0 ;  /* 0x0000000805047c24 */ /* 0x000fc8000f8e0200 */
[----:B0-----:R-:W-:-:S06]  /*0100*/  IMAD.WIDE R2, R4, 0x4, R2 ;  /* 0x0000000404027825 */ /* 0x001fcc00078e0202 */
[----:B-1----:R-:W2:Y:S02]  /*0110*/  LDG.E R2, desc[UR6][R2.64] ;  /* 0x0000000602027981 */ /* 0x002ea4000c1e1900 */
[----:B--2---:R-:W-:-:S13]  /*0120*/  FSETP.GT.AND P0, PT, R2, 0.5, PT ;  /* 0x3f0000000200780b */ /* 0x004fda0003f04000 */
[----:B------:R-:W-:Y:S05]  /*0130*/  @!P0 BRA `(.L_x_42) ;  /* 0x0000000400288947 */ /* 0x000fea0003800000 */
[----:B------:R-:W0:Y:S08]  /*0140*/  LDC.64 R6, c[0x0][0x380] ;  /* 0x0000e000ff067b82 */ /* 0x000e300000000a00 */
[----:B------:R-:W1:Y:S01]  /*0150*/  LDC.64 R8, c[0x0][0x388] ;  /* 0x0000e200ff087b82 */ /* 0x000e620000000a00 */
[----:B0-----:R-:W-:-:S06]  /*0160*/  IMAD.WIDE R6, R4, 0x4, R6 ;  /* 0x0000000404067825 */ /* 0x001fcc00078e0206 */
[----:B------:R-:W2:Y:S01]  /*0170*/  LDG.E R7, desc[UR6][R6.64] ;  /* 0x0000000606077981 */ /* 0x000ea2000c1e1900 */
[----:B-1----:R-:W-:-:S06]  /*0180*/  IMAD.WIDE R8, R4, 0x4, R8 ;  /* 0x0000000404087825 */ /* 0x002fcc00078e0208 */
[----:B------:R-:W3:Y:S01]  /*0190*/  LDG.E R9, desc[UR6][R8.64] ;  /* 0x0000000608097981 */ /* 0x000ee2000c1e1900 */
[----:B------:R-:W-:Y:S02]  /*01a0*/  I2FP.F32.S32 R2, R0 ;  /* 0x0000000000027245 */ /* 0x000fe40000201400 */
[----:B------:R-:W-:Y:S01]  /*01b0*/  I2FP.F32.U32 R0, R5 ;  /* 0x0000000500007245 */ /* 0x000fe20000201000 */
[----:B------:R-:W-:Y:S02]  /*01c0*/  BSSY.RECONVERGENT B0, `(.L_x_43) ;  /* 0x0000011000007945 */ /* 0x000fe40003800200 */
[----:B--2---:R-:W-:-:S04]  /*01d0*/  FADD R3, R7, -R2 ;  /* 0x8000000207037221 */ /* 0x004fc80000000000 */
[----:B------:R-:W-:Y:S01]  /*01e0*/  FMUL R10, R3, R3 ;  /* 0x00000003030a7220 */ /* 0x000fe20000400000 */
[----:B---3--:R-:W-:-:S04]  /*01f0*/  FADD R5, R9, -R0 ;  /* 0x8000000009057221 */ /* 0x008fc80000000000 */
[----:B------:R-:W-:-:S04]  /*0200*/  FFMA R3, R5, R5, R10 ;  /* 0x0000000505037223 */ /* 0x000fc8000000000a */
[----:B------:R-:W-:Y:S01]  /*0210*/  VIADD R5, R3, 0xf3000000 ;  /* 0xf300000003057836 */ /* 0x000fe20000000000 */
[----:B------:R0:W1:Y:S04]  /*0220*/  MUFU.RSQ R10, R3 ;  /* 0x00000003000a7308 */ /* 0x0000680000001400 */
[----:B------:R-:W-:-:S13]  /*0230*/  ISETP.GT.U32.AND P0, PT, R5, 0x727fffff, PT ;  /* 0x727fffff0500780c */ /* 0x000fda0003f04070 */
[----:B01----:R-:W-:Y:S05]  /*0240*/  @!P0 BRA `(.L_x_44) ;  /* 0x0000000000108947 */ /* 0x003fea0003800000 */
[----:B------:R-:W-:-:S07]  /*0250*/  MOV R10, 0x270 ;  /* 0x00000270000a7802 */ /* 0x000fce0000000f00 */
[----:B------:R-:W-:Y:S05]  /*0260*/  CALL.REL.NOINC `($__internal_3_$__cuda_sm20_sqrt_rn_f32_slowpath) ;  /* 0x00000004000c7944 */ /* 0x000fea0003c00000 */
[----:B------:R-:W-:Y:S01]  /*0270*/  IMAD.MOV.U32 R3, RZ, RZ, R5 ;  /* 0x000000ffff037224 */ /* 0x000fe200078e0005 */
[----:B------:R-:W-:Y:S06]  /*0280*/  BRA `(.L_x_45) ;  /* 0x0000000000107947 */ /* 0x000fec0003800000 */
.L_x_44:
[----:B------:R-:W-:Y:S01]  /*0290*/  FMUL.FTZ R6, R3, R10 ;  /* 0x0000000a03067220 */ /* 0x000fe20000410000 */
[----:B------:R-:W-:-:S03]  /*02a0*/  FMUL.FTZ R10, R10, 0.5 ;  /* 0x3f0000000a0a7820 */ /* 0x000fc60000410000 */
[----:B------:R-:W-:-:S04]  /*02b0*/  FFMA R3, -R6, R6, R3 ;  /* 0x0000000606037223 */ /* 0x000fc80000000103 */
[----:B------:R-:W-:-:S07]  /*02c0*/  FFMA R3, R3, R10, R6 ;  /* 0x0000000a03037223 */ /* 0x000fce0000000006 */
.L_x_45:
[----:B------:R-:W-:Y:S05]  /*02d0*/  BSYNC.RECONVERGENT B0 ;  /* 0x0000000000007941 */ /* 0x000fea0003800200 */
.L_x_43:
[----:B------:R-:W0:Y:S01]  /*02e0*/  LDCU UR4, c[0x0][0x3a0] ;  /* 0x00007400ff0477ac */ /* 0x000e220008000800 */
[----:B------:R-:W1:Y:S01]  /*02f0*/  LDC.64 R6, c[0x0][0x398] ;  /* 0x0000e600ff067b82 */ /* 0x000e620000000a00 */
[----:B------:R-:W-:Y:S01]  /*0300*/  IMAD.MOV.U32 R11, RZ, RZ, 0x3f800000 ;  /* 0x3f800000ff0b7424 */ /* 0x000fe200078e00ff */
[----:B------:R-:W-:Y:S01]  /*0310*/  BSSY.RECONVERGENT B0, `(.L_x_46) ;  /* 0x0000018000007945 */ /* 0x000fe20003800200 */
[----:B------:R-:W2:Y:S01]  /*0320*/  LDCU UR5, c[0x0][0x3a8] ;  /* 0x00007500ff0577ac */ /* 0x000ea20008000800 */
[----:B0-----:R-:W-:Y:S01]  /*0330*/  UIADD3 UR4, UPT, UPT, UR4, -0x1, URZ ;  /* 0xffffffff04047890 */ /* 0x001fe2000fffe0ff */
[----:B--2---:R-:W-:-:S05]  /*0340*/  FMUL R3, R3, UR5 ;  /* 0x0000000503037c20 */ /* 0x004fca0008400000 */
[----:B------:R-:W-:Y:S01]  /*0350*/  I2FP.F32.S32 R9, UR4 ;  /* 0x0000000400097c45 */ /* 0x000fe20008201400 */
[----:B-1----:R-:W-:-:S03]  /*0360*/  IMAD.WIDE R4, R4, 0x20, R6 ;  /* 0x0000002004047825 */ /* 0x002fc600078e0206 */
[----:B------:R-:W0:Y:S02]  /*0370*/  MUFU.RCP R8, R9 ;  /* 0x0000000900087308 */ /* 0x000e240000001000 */
[----:B------:R1:W-:Y:S04]  /*0380*/  STG.E desc[UR6][R4.64+0x8], R3 ;  /* 0x0000080304007986 */ /* 0x0003e8000c101906 */
[----:B------:R1:W-:Y:S02]  /*0390*/  STG.E desc[UR6][R4.64+0x14], R11 ;  /* 0x0000140b04007986 */ /* 0x0003e4000c101906 */
[----:B------:R-:W2:Y:S02]  /*03a0*/  FCHK P0, R2, R9 ;  /* 0x0000000902007302 */ /* 0x000ea40000000000 */
[----:B------:R1:W-:Y:S04]  /*03b0*/  STG.E desc[UR6][R4.64], R2 ;  /* 0x0000000204007986 */ /* 0x0003e8000c101906 */
[----:B------:R1:W-:Y:S01]  /*03c0*/  STG.E desc[UR6][R4.64+0x4], R0 ;  /* 0x0000040004007986 */ /* 0x0003e2000c101906 */
[----:B0-----:R-:W-:-:S03]  /*03d0*/  FFMA R7, -R9, R8, 1 ;  /* 0x3f80000009077423 */ /* 0x001fc60000000108 */
[----:B------:R1:W-:Y:S01]  /*03e0*/  STG.E desc[UR6][R4.64+0xc], RZ ;  /* 0x00000cff04007986 */ /* 0x0003e2000c101906 */
[----:B------:R-:W-:-:S03]  /*03f0*/  FFMA R7, R8, R7, R8 ;  /* 0x0000000708077223 */ /* 0x000fc60000000008 */
[----:B------:R1:W-:Y:S01]  /*0400*/  STG.E desc[UR6][R4.64+0x10], RZ ;  /* 0x000010ff04007986 */ /* 0x0003e2000c101906 */
[----:B------:R-:W-:-:S04]  /*0410*/  FFMA R6, R2, R7, RZ ;  /* 0x0000000702067223 */ /* 0x000fc800000000ff */
[----:B------:R-:W-:-:S04]  /*0420*/  FFMA R8, -R9, R6, R2 ;  /* 0x0000000609087223 */ /* 0x000fc80000000102 */
[----:B------:R-:W-:Y:S01]  /*0430*/  FFMA R7, R7, R8, R6 ;  /* 0x0000000807077223 */ /* 0x000fe20000000006 */
[----:B-12---:R-:W-:Y:S06]  /*0440*/  @!P0 BRA `(.L_x_47) ;  /* 0x0000000000108947 */ /* 0x006fec0003800000 */
[----:B------:R-:W-:Y:S02]  /*0450*/  MOV R3, R9 ;  /* 0x0000000900037202 */ /* 0x000fe40000000f00 */
[----:B------:R-:W-:-:S07]  /*0460*/  MOV R6, 0x480 ;  /* 0x0000048000067802 */ /* 0x000fce0000000f00 */
[----:B------:R-:W-:Y:S05]  /*0470*/  CALL.REL.NOINC `($__internal_4_$__cuda_sm3x_div_rn_noftz_f32_slowpath) ;  /* 0x0000000000e07944 */ /* 0x000fea0003c00000 */
[----:B------:R-:W-:-:S07]  /*0480*/  IMAD.MOV.U32 R7, RZ, RZ, R2 ;  /* 0x000000ffff077224 */ /* 0x000fce00078e0002 */
.L_x_47:
[----:B------:R-:W-:Y:S05]  /*0490*/  BSYNC.RECONVERGENT B0 ;  /* 0x0000000000007941 */ /* 0x000fea0003800200 */
.L_x_46:
[----:B------:R-:W0:Y:S01]  /*04a0*/  LDCU UR4, c[0x0][0x3a4] ;  /* 0x00007480ff0477ac */ /* 0x000e220008000800 */
[----:B------:R1:W-:Y:S01]  /*04b0*/  STG.E desc[UR6][R4.64+0x18], R7 ;  /* 0x0000180704007986 */ /* 0x0003e2000c101906 */
[----:B------:R-:W-:Y:S01]  /*04c0*/  BSSY.RECONVERGENT B0, `(.L_x_48) ;  /* 0x000000f000007945 */ /* 0x000fe20003800200 */
[----:B0-----:R-:W-:-:S06]  /*04d0*/  UIADD3 UR4, UPT, UPT, UR4, -0x1, URZ ;  /* 0xffffffff04047890 */ /* 0x001fcc000fffe0ff */
[----:B------:R-:W-:-:S04]  /*04e0*/  I2FP.F32.U32 R3, UR4 ;  /* 0x0000000400037c45 */ /* 0x000fc80008201000 */
[----:B------:R-:W0:Y:S08]  /*04f0*/  MUFU.RCP R2, R3 ;  /* 0x0000000300027308 */ /* 0x000e300000001000 */
[----:B------:R-:W2:Y:S01]  /*0500*/  FCHK P0, R0, R3 ;  /* 0x0000000300007302 */ /* 0x000ea20000000000 */
[----:B0-----:R-:W-:-:S04]  /*0510*/  FFMA R9, -R3, R2, 1 ;  /* 0x3f80000003097423 */ /* 0x001fc80000000102 */
[----:B------:R-:W-:-:S04]  /*0520*/  FFMA R9, R2, R9, R2 ;  /* 0x0000000902097223 */ /* 0x000fc80000000002 */
[----:B------:R-:W-:-:S04]  /*0530*/  FFMA R2, R0, R9, RZ ;  /* 0x0000000900027223 */ /* 0x000fc800000000ff */
[----:B------:R-:W-:-:S04]  /*0540*/  FFMA R6, -R3, R2, R0 ;  /* 0x0000000203067223 */ /* 0x000fc80000000100 */
[----:B------:R-:W-:Y:S01]  /*0550*/  FFMA R9, R9, R6, R2 ;  /* 0x0000000609097223 */ /* 0x000fe20000000002 */
[----:B-12---:R-:W-:Y:S06]  /*0560*/  @!P0 BRA `(.L_x_49) ;  /* 0x0000000000108947 */ /* 0x006fec0003800000 */
[----:B------:R-:W-:Y:S01]  /*0570*/  IMAD.MOV.U32 R2, RZ, RZ, R0 ;  /* 0x000000ffff027224 */ /* 0x000fe200078e0000 */
[----:B------:R-:W-:-:S07]  /*0580*/  MOV R6, 0x5a0 ;  /* 0x000005a000067802 */ /* 0x000fce0000000f00 */
[----:B------:R-:W-:Y:S05]  /*0590*/  CALL.REL.NOINC `($__internal_4_$__cuda_sm3x_div_rn_noftz_f32_slowpath) ;  /* 0x0000000000987944 */ /* 0x000fea0003c00000 */
[----:B------:R-:W-:-:S07]  /*05a0*/  MOV R9, R2 ;  /* 0x0000000200097202 */ /* 0x000fce0000000f00 */
.L_x_49:
[----:B------:R-:W-:Y:S05]  /*05b0*/  BSYNC.RECONVERGENT B0 ;  /* 0x0000000000007941 */ /* 0x000fea0003800200 */
.L_x_48:
[----:B------:R-:W-:Y:S01]  /*05c0*/  STG.E desc[UR6][R4.64+0x1c], R9 ;  /* 0x00001c0904007986 */ /* 0x000fe2000c101906 */
[----:B------:R-:W-:Y:S05]  /*05d0*/  EXIT ;  /* 0x000000000000794d */ /* 0x000fea0003800000 */
.L_x_42:
[----:B------:R-:W0:Y:S01]  /*05e0*/  LDC.64 R2, c[0x0][0x398] ;  /* 0x0000e600ff027b82 */ /* 0x000e220000000a00 */
[----:B------:R-:W-:Y:S02]  /*05f0*/  IMAD.MOV.U32 R5, RZ, RZ, -0x368bdc10 ;  /* 0xc97423f0ff057424 */ /* 0x000fe400078e00ff */
[----:B0-----:R-:W-:-:S05]  /*0600*/  IMAD.WIDE R2, R4, 0x20, R2 ;  /* 0x0000002004027825 */ /* 0x001fca00078e0202 */
[----:B------:R-:W-:Y:S04]  /*0610*/  STG.E desc[UR6][R2.64+0x8], R5 ;  /* 0x0000080502007986 */ /* 0x000fe8000c101906 */
[----:B------:R-:W-:Y:S04]  /*0620*/  STG.E desc[UR6][R2.64], RZ ;  /* 0x000000ff02007986 */ /* 0x000fe8000c101906 */
[----:B------:R-:W-:Y:S04]  /*0630*/  STG.E desc[UR6][R2.64+0x4], RZ ;  /* 0x000004ff02007986 */ /* 0x000fe8000c101906 */
[----:B------:R-:W-:Y:S04]  /*0640*/  STG.E desc[UR6][R2.64+0xc], RZ ;  /* 0x00000cff02007986 */ /* 0x000fe8000c101906 */
[----:B------:R-:W-:Y:S04]  /*0650*/  STG.E desc[UR6][R2.64+0x10], RZ ;  /* 0x000010ff02007986 */ /* 0x000fe8000c101906 */
[----:B------:R-:W-:Y:S04]  /*0660*/  STG.E desc[UR6][R2.64+0x14], RZ ;  /* 0x000014ff02007986 */ /* 0x000fe8000c101906 */
[----:B------:R-:W-:Y:S04]  /*0670*/  STG.E desc[UR6][R2.64+0x18], RZ ;  /* 0x000018ff02007986 */ /* 0x000fe8000c101906 */
[----:B------:R-:W-:Y:S01]  /*0680*/  STG.E desc[UR6][R2.64+0x1c], RZ ;  /* 0x00001cff02007986 */ /* 0x000fe2000c101906 */
[----:B------:R-:W-:Y:S05]  /*0690*/  EXIT ;  /* 0x000000000000794d */ /* 0x000fea0003800000 */
        .weak           $__internal_3_$__cuda_sm20_sqrt_rn_f32_slowpath
        .type           $__internal_3_$__cuda_sm20_sqrt_rn_f32_slowpath,@function
        .size           $__internal_3_$__cuda_sm20_sqrt_rn_f32_slowpath,($__internal_4_$__cuda_sm3x_div_rn_noftz_f32_slowpath - $__internal_3_$__cuda_sm20_sqrt_rn_f32_slowpath)
$__internal_3_$__cuda_sm20_sqrt_rn_f32_slowpath:
        /* <DEDUP_REMOVED lines=19> */
.L_x_50:
[----:B------:R-:W-:Y:S02]  /*07d0*/  HFMA2 R7, -RZ, RZ, 0, 0 ;  /* 0x00000000ff077431 */ /* 0x000fe400000001ff */
[----:B------:R-:W-:-:S04]  /*07e0*/  IMAD.MOV.U32 R6, RZ, RZ, R10 ;  /* 0x000000ffff067224 */ /* 0x000fc800078e000a */
[----:B------:R-:W-:Y:S05]  /*07f0*/  RET.REL.NODEC R6 `(generate_vertices) ;  /* 0xfffffff806007950 */ /* 0x000fea0003c3ffff */
        .weak           $__internal_4_$__cuda_sm3x_div_rn_noftz_f32_slowpath
        .type           $__internal_4_$__cuda_sm3x_div_rn_noftz_f32_slowpath,@function
        .size           $__internal_4_$__cuda_sm3x_div_rn_noftz_f32_slowpath,(.L_x_67 - $__internal_4_$__cuda_sm3x_div_rn_noftz_f32_slowpath)
$__internal_4_$__cuda_sm3x_div_rn_noftz_f32_slowpath:
        /* <DEDUP_REMOVED lines=32> */
[----:B------:R-:W-:-:S03]  /*0a00*/  @!P1 FFMA R3, R3, 1.84467440737095516160e+19, RZ ;  /* 0x5f80000003039823 */ /* 0x000fc600000000ff */
[----:B------:R-:W-:-:S07]  /*0a10*/  @!P1 IADD3 R7, PT, PT, R7, 0x40, RZ ;  /* 0x0000004007079810 */ /* 0x000fce0007ffe0ff */
.L_x_52:
[----:B------:R-:W-:Y:S01]  /*0a20*/  LEA R8, R12, 0xc0800000, 0x17 ;  /* 0xc08000000c087811 */ /* 0x000fe200078eb8ff */
[----:B------:R-:W-:Y:S04]  /*0a30*/  BSSY.RECONVERGENT B2, `(.L_x_57) ;  /* 0x0000036000027945 */ /* 0x000fe80003800200 */
[----:B------:R-:W-:Y:S02]  /*0a40*/  IMAD.IADD R8, R3, 0x1, -R8 ;  /* 0x0000000103087824 */ /* 0x000fe400078e0a08 */
[----:B------:R-:W-:Y:S02]  /*0a50*/  VIADD R3, R10, 0xffffff81 ;  /* 0xffffff810a037836 */ /* 0x000fe40000000000 */
        /* <DEDUP_REMOVED lines=26> */
[CCC-:B------:R-:W-:Y:S01]  /*0c00*/  FFMA.RM R8, R14.reuse, R10.reuse, R9.reuse ;  /* 0x0000000a0e087223 */ /* 0x1c0fe20000004009 */
[C---:B------:R-:W-:Y:S02]  /*0c10*/  ISETP.NE.AND P2, PT, R11.reuse, RZ, PT ;  /* 0x000000ff0b00720c */ /* 0x040fe40003f45270 */
[----:B------:R-:W-:Y:S02]  /*0c20*/  ISETP.NE.AND P1, PT, R11, RZ, PT ;  /* 0x000000ff0b00720c */ /* 0x000fe40003f25270 */
[----:B------:R-:W-:Y:S01]  /*0c30*/  LOP3.LUT R7, R3, 0x7fffff, RZ, 0xc0, !PT ;  /* 0x007fffff03077812 */ /* 0x000fe200078ec0ff */
[----:B------:R-:W-:Y:S01]  /*0c40*/  FFMA.RP R3, R14, R10, R9 ;  /* 0x0000000a0e037223 */ /* 0x000fe20000008009 */
[----:B------:R-:W-:Y:S01]  /*0c50*/  IADD3 R10, PT, PT, R11, 0x20, RZ ;  /* 0x000000200b0a7810 */ /* 0x000fe20007ffe0ff */
        /* <DEDUP_REMOVED lines=15> */
.L_x_59:
[----:B------:R-:W-:-:S04]  /*0d50*/  LOP3.LUT R2, R2, 0x80000000, RZ, 0xc0, !PT ;  /* 0x8000000002027812 */ /* 0x000fc800078ec0ff */
[----:B------:R-:W-:Y:S01]  /*0d60*/  LOP3.LUT R2, R2, 0x7f800000, RZ, 0xfc, !PT ;  /* 0x7f80000002027812 */ /* 0x000fe200078efcff */
[----:B------:R-:W-:Y:S06]  /*0d70*/  BRA `(.L_x_60) ;  /* 0x0000000000047947 */ /* 0x000fec0003800000 */
.L_x_58:
[----:B------:R-:W-:-:S07]  /*0d80*/  LEA R2, R8, R2, 0x17 ;  /* 0x0000000208027211 */ /* 0x000fce00078eb8ff */
.L_x_60:
[----:B------:R-:W-:Y:S05]  /*0d90*/  BSYNC.RECONVERGENT B2 ;  /* 0x0000000000027941 */ /* 0x000fea0003800200 */
.L_x_57:
[----:B------:R-:W-:Y:S05]  /*0da0*/  BRA `(.L_x_61) ;  /* 0x0000000000207947 */ /* 0x000fea0003800000 */
.L_x_56:
[----:B------:R-:W-:-:S04]  /*0db0*/  LOP3.LUT R2, R3, 0x80000000, R2, 0x48, !PT ;  /* 0x8000000003027812 */ /* 0x000fc800078e4802 */
[----:B------:R-:W-:Y:S01]  /*0dc0*/  LOP3.LUT R2, R2, 0x7f800000, RZ, 0xfc, !PT ;  /* 0x7f80000002027812 */ /* 0x000fe200078efcff */
[----:B------:R-:W-:Y:S06]  /*0dd0*/  BRA `(.L_x_61) ;  /* 0x0000000000147947 */ /* 0x000fec0003800000 */
.L_x_55:
[----:B------:R-:W-:Y:S01]  /*0de0*/  LOP3.LUT R2, R3, 0x80000000, R2, 0x48, !PT ;  /* 0x8000000003027812 */ /* 0x000fe200078e4802 */
[----:B------:R-:W-:Y:S06]  /*0df0*/  BRA `(.L_x_61) ;  /* 0x00000000000c7947 */ /* 0x000fec0003800000 */
.L_x_54:
[----:B------:R-:W0:Y:S01]  /*0e00*/  MUFU.RSQ R2, -QNAN ;  /* 0xffc0000000027908 */ /* 0x000e220000001400 */
[----:B------:R-:W-:Y:S05]  /*0e10*/  BRA `(.L_x_61) ;  /* 0x0000000000047947 */ /* 0x000fea0003800000 */
.L_x_53:
[----:B------:R-:W-:-:S07]  /*0e20*/  FADD.FTZ R2, R2, R3 ;  /* 0x0000000302027221 */ /* 0x000fce0000010000 */
.L_x_61:
[----:B------:R-:W-:Y:S05]  /*0e30*/  BSYNC.RECONVERGENT B1 ;  /* 0x0000000000017941 */ /* 0x000fea0003800200 */
.L_x_51:
[----:B------:R-:W-:-:S04]  /*0e40*/  IMAD.MOV.U32 R7, RZ, RZ, 0x0 ;  /* 0x00000000ff077424 */ /* 0x000fc800078e00ff */
[----:B0-----:R-:W-:Y:S05]  /*0e50*/  RET.REL.NODEC R6 `(generate_vertices) ;  /* 0xfffffff006687950 */ /* 0x001fea0003c3ffff */
.L_x_62:
        /* <DEDUP_REMOVED lines=10> */
.L_x_67:


//--------------------- .nv.shared.reserved.0     --------------------------
	.section	.nv.shared.reserved.0,"aw",@nobits
	.weak		__nv_reservedSMEM_offset_0_alias
	.size		__nv_reservedSMEM_offset_0_alias, 0, 64
	.other		__nv_reservedSMEM_offset_0_alias,@"STO_CUDA_RESERVED_SHARED STV_DEFAULT"
__nv_reservedSMEM_offset_0_alias:
	.zero		0
	.zero		64


//--------------------- .nv.constant0.apply_texture_coordinates --------------------------
	.section	.nv.constant0.apply_texture_coordinates,"a",@progbits
	.sectionflags	@""
	.align	4
.nv.constant0.apply_texture_coordinates:
	.zero		924


//--------------------- .nv.constant0.generate_normals --------------------------
	.section	.nv.constant0.generate_normals,"a",@progbits
	.sectionflags	@""
	.align	4
.nv.constant0.generate_normals:
	.zero		928


//--------------------- .nv.constant0.generate_vertices --------------------------
	.section	.nv.constant0.generate_vertices,"a",@progbits
	.sectionflags	@""
	.align	4
.nv.constant0.generate_vertices:
	.zero		940


//--------------------- SYMBOLS --------------------------

	.type		.nv.reservedSmem.offset0,@object
	.size		.nv.reservedSmem.offset0,0x4
